//
// Generated by NVIDIA NVVM Compiler
//
// Compiler Build ID: CL-36424714
// Cuda compilation tools, release 13.0, V13.0.88
// Based on NVVM 20.0.0
//

.version 9.0
.target sm_100
.address_size 64

	// .globl	_Z18int8_matmul_kernelPKaS0_Piiiifff
// _ZZ18int8_matmul_kernelPKaS0_PiiiifffE6tile_a has been demoted
// _ZZ18int8_matmul_kernelPKaS0_PiiiifffE6tile_b has been demoted
// _ZZ18int4_matmul_kernelPKhS0_PiiiifffE6tile_a has been demoted
// _ZZ18int4_matmul_kernelPKhS0_PiiiifffE6tile_b has been demoted
// _ZZ34fused_int8_matmul_bias_relu_kernelPKaS0_PKfPfiiifffE6tile_a has been demoted
// _ZZ34fused_int8_matmul_bias_relu_kernelPKaS0_PKfPfiiifffE6tile_b has been demoted

.visible .entry _Z18int8_matmul_kernelPKaS0_Piiiifff(
	.param .u64 .ptr .align 1 _Z18int8_matmul_kernelPKaS0_Piiiifff_param_0,
	.param .u64 .ptr .align 1 _Z18int8_matmul_kernelPKaS0_Piiiifff_param_1,
	.param .u64 .ptr .align 1 _Z18int8_matmul_kernelPKaS0_Piiiifff_param_2,
	.param .u32 _Z18int8_matmul_kernelPKaS0_Piiiifff_param_3,
	.param .u32 _Z18int8_matmul_kernelPKaS0_Piiiifff_param_4,
	.param .u32 _Z18int8_matmul_kernelPKaS0_Piiiifff_param_5,
	.param .f32 _Z18int8_matmul_kernelPKaS0_Piiiifff_param_6,
	.param .f32 _Z18int8_matmul_kernelPKaS0_Piiiifff_param_7,
	.param .f32 _Z18int8_matmul_kernelPKaS0_Piiiifff_param_8
)
{
	.reg .pred 	%p<12>;
	.reg .b16 	%rs<11>;
	.reg .b32 	%r<106>;
	.reg .b32 	%f<11>;
	.reg .b64 	%rd<14>;
	// demoted variable
	.shared .align 1 .b8 _ZZ18int8_matmul_kernelPKaS0_PiiiifffE6tile_a[256];
	// demoted variable
	.shared .align 1 .b8 _ZZ18int8_matmul_kernelPKaS0_PiiiifffE6tile_b[256];
	ld.param.u64 	%rd4, [_Z18int8_matmul_kernelPKaS0_Piiiifff_param_0];
	ld.param.u64 	%rd5, [_Z18int8_matmul_kernelPKaS0_Piiiifff_param_1];
	ld.param.u32 	%r26, [_Z18int8_matmul_kernelPKaS0_Piiiifff_param_3];
	ld.param.u32 	%r27, [_Z18int8_matmul_kernelPKaS0_Piiiifff_param_4];
	ld.param.u32 	%r28, [_Z18int8_matmul_kernelPKaS0_Piiiifff_param_5];
	ld.param.f32 	%f3, [_Z18int8_matmul_kernelPKaS0_Piiiifff_param_6];
	ld.param.f32 	%f4, [_Z18int8_matmul_kernelPKaS0_Piiiifff_param_7];
	ld.param.f32 	%f5, [_Z18int8_matmul_kernelPKaS0_Piiiifff_param_8];
	mov.u32 	%r29, %ctaid.y;
	shl.b32 	%r30, %r29, 4;
	mov.u32 	%r102, %tid.y;
	add.s32 	%r2, %r30, %r102;
	mov.u32 	%r31, %ctaid.x;
	shl.b32 	%r3, %r31, 4;
	mov.u32 	%r100, %tid.x;
	add.s32 	%r5, %r3, %r100;
	setp.lt.s32 	%p1, %r28, 1;
	mov.f32 	%f10, 0f00000000;
	@%p1 bra 	$L__BB0_8;
	add.s32 	%r33, %r28, 15;
	shr.u32 	%r34, %r33, 4;
	shl.b32 	%r35, %r102, 4;
	mov.u32 	%r36, _ZZ18int8_matmul_kernelPKaS0_PiiiifffE6tile_a;
	add.s32 	%r6, %r36, %r35;
	add.s32 	%r7, %r6, %r100;
	mov.u32 	%r37, _ZZ18int8_matmul_kernelPKaS0_PiiiifffE6tile_b;
	add.s32 	%r9, %r37, %r100;
	add.s32 	%r8, %r9, %r35;
	neg.s32 	%r104, %r34;
	mad.lo.s32 	%r38, %r102, %r27, %r100;
	add.s32 	%r103, %r38, %r3;
	shl.b32 	%r12, %r27, 4;
	mad.lo.s32 	%r101, %r28, %r2, %r100;
	cvta.to.global.u64 	%rd1, %rd4;
	cvta.to.global.u64 	%rd2, %rd5;
	mov.b32 	%r105, 0;
$L__BB0_2:
	setp.ge.s32 	%p2, %r2, %r26;
	cvt.s64.s32 	%rd7, %r101;
	add.s64 	%rd3, %rd1, %rd7;
	setp.ge.s32 	%p3, %r100, %r28;
	mov.b16 	%rs9, 0;
	or.pred  	%p4, %p2, %p3;
	@%p4 bra 	$L__BB0_4;
	ld.global.nc.u8 	%rs6, [%rd3];
	cvt.u16.u8 	%rs9, %rs6;
$L__BB0_4:
	setp.ge.s32 	%p5, %r5, %r27;
	st.shared.u8 	[%r7], %rs9;
	setp.ge.s32 	%p6, %r102, %r28;
	mov.b16 	%rs10, 0;
	or.pred  	%p7, %p5, %p6;
	@%p7 bra 	$L__BB0_6;
	cvt.s64.s32 	%rd8, %r103;
	add.s64 	%rd9, %rd2, %rd8;
	ld.global.nc.u8 	%rs8, [%rd9];
	cvt.u16.u8 	%rs10, %rs8;
$L__BB0_6:
	st.shared.u8 	[%r8], %rs10;
	bar.sync 	0;
	ld.shared.u8 	%r39, [%r9+48];
	ld.shared.u8 	%r40, [%r9+32];
	prmt.b32 	%r41, %r40, %r39, 0x3340U;
	ld.shared.u8 	%r42, [%r9+16];
	ld.shared.u8 	%r43, [%r9];
	prmt.b32 	%r44, %r43, %r42, 0x3340U;
	prmt.b32 	%r45, %r44, %r41, 0x5410U;
	ld.shared.u8 	%r46, [%r6+3];
	ld.shared.u8 	%r47, [%r6+2];
	prmt.b32 	%r48, %r47, %r46, 0x3340U;
	ld.shared.u8 	%r49, [%r6+1];
	ld.shared.u8 	%r50, [%r6];
	prmt.b32 	%r51, %r50, %r49, 0x3340U;
	prmt.b32 	%r52, %r51, %r48, 0x5410U;
	dp4a.s32.s32 	%r53, %r45, %r52, %r105;
	ld.shared.u8 	%r54, [%r9+112];
	ld.shared.u8 	%r55, [%r9+96];
	prmt.b32 	%r56, %r55, %r54, 0x3340U;
	ld.shared.u8 	%r57, [%r9+80];
	ld.shared.u8 	%r58, [%r9+64];
	prmt.b32 	%r59, %r58, %r57, 0x3340U;
	prmt.b32 	%r60, %r59, %r56, 0x5410U;
	ld.shared.u8 	%r61, [%r6+7];
	ld.shared.u8 	%r62, [%r6+6];
	prmt.b32 	%r63, %r62, %r61, 0x3340U;
	ld.shared.u8 	%r64, [%r6+5];
	ld.shared.u8 	%r65, [%r6+4];
	prmt.b32 	%r66, %r65, %r64, 0x3340U;
	prmt.b32 	%r67, %r66, %r63, 0x5410U;
	dp4a.s32.s32 	%r68, %r60, %r67, %r53;
	ld.shared.u8 	%r69, [%r9+176];
	ld.shared.u8 	%r70, [%r9+160];
	prmt.b32 	%r71, %r70, %r69, 0x3340U;
	ld.shared.u8 	%r72, [%r9+144];
	ld.shared.u8 	%r73, [%r9+128];
	prmt.b32 	%r74, %r73, %r72, 0x3340U;
	prmt.b32 	%r75, %r74, %r71, 0x5410U;
	ld.shared.u8 	%r76, [%r6+11];
	ld.shared.u8 	%r77, [%r6+10];
	prmt.b32 	%r78, %r77, %r76, 0x3340U;
	ld.shared.u8 	%r79, [%r6+9];
	ld.shared.u8 	%r80, [%r6+8];
	prmt.b32 	%r81, %r80, %r79, 0x3340U;
	prmt.b32 	%r82, %r81, %r78, 0x5410U;
	dp4a.s32.s32 	%r83, %r75, %r82, %r68;
	ld.shared.u8 	%r84, [%r9+240];
	ld.shared.u8 	%r85, [%r9+224];
	prmt.b32 	%r86, %r85, %r84, 0x3340U;
	ld.shared.u8 	%r87, [%r9+208];
	ld.shared.u8 	%r88, [%r9+192];
	prmt.b32 	%r89, %r88, %r87, 0x3340U;
	prmt.b32 	%r90, %r89, %r86, 0x5410U;
	ld.shared.u8 	%r91, [%r6+15];
	ld.shared.u8 	%r92, [%r6+14];
	prmt.b32 	%r93, %r92, %r91, 0x3340U;
	ld.shared.u8 	%r94, [%r6+13];
	ld.shared.u8 	%r95, [%r6+12];
	prmt.b32 	%r96, %r95, %r94, 0x3340U;
	prmt.b32 	%r97, %r96, %r93, 0x5410U;
	dp4a.s32.s32 	%r105, %r90, %r97, %r83;
	bar.sync 	0;
	add.s32 	%r104, %r104, 1;
	setp.ne.s32 	%p8, %r104, 0;
	add.s32 	%r103, %r103, %r12;
	add.s32 	%r102, %r102, 16;
	add.s32 	%r101, %r101, 16;
	add.s32 	%r100, %r100, 16;
	@%p8 bra 	$L__BB0_2;
	cvt.rn.f32.s32 	%f10, %r105;
$L__BB0_8:
	setp.ge.s32 	%p9, %r2, %r26;
	setp.ge.s32 	%p10, %r5, %r27;
	or.pred  	%p11, %p9, %p10;
	@%p11 bra 	$L__BB0_10;
	ld.param.u64 	%rd13, [_Z18int8_matmul_kernelPKaS0_Piiiifff_param_2];
	mul.f32 	%f7, %f3, %f10;
	mul.f32 	%f8, %f4, %f7;
	mul.f32 	%f9, %f5, %f8;
	cvt.rzi.s32.f32 	%r98, %f9;
	mad.lo.s32 	%r99, %r27, %r2, %r5;
	cvta.to.global.u64 	%rd10, %rd13;
	mul.wide.s32 	%rd11, %r99, 4;
	add.s64 	%rd12, %rd10, %rd11;
	st.global.u32 	[%rd12], %r98;
$L__BB0_10:
	ret;

}
	// .globl	_Z18int4_matmul_kernelPKhS0_Piiiifff
.visible .entry _Z18int4_matmul_kernelPKhS0_Piiiifff(
	.param .u64 .ptr .align 1 _Z18int4_matmul_kernelPKhS0_Piiiifff_param_0,
	.param .u64 .ptr .align 1 _Z18int4_matmul_kernelPKhS0_Piiiifff_param_1,
	.param .u64 .ptr .align 1 _Z18int4_matmul_kernelPKhS0_Piiiifff_param_2,
	.param .u32 _Z18int4_matmul_kernelPKhS0_Piiiifff_param_3,
	.param .u32 _Z18int4_matmul_kernelPKhS0_Piiiifff_param_4,
	.param .u32 _Z18int4_matmul_kernelPKhS0_Piiiifff_param_5,
	.param .f32 _Z18int4_matmul_kernelPKhS0_Piiiifff_param_6,
	.param .f32 _Z18int4_matmul_kernelPKhS0_Piiiifff_param_7,
	.param .f32 _Z18int4_matmul_kernelPKhS0_Piiiifff_param_8
)
{
	.reg .pred 	%p<12>;
	.reg .b16 	%rs<91>;
	.reg .b32 	%r<111>;
	.reg .b32 	%f<14>;
	.reg .b64 	%rd<16>;
	// demoted variable
	.shared .align 1 .b8 _ZZ18int4_matmul_kernelPKhS0_PiiiifffE6tile_a[128];
	// demoted variable
	.shared .align 1 .b8 _ZZ18int4_matmul_kernelPKhS0_PiiiifffE6tile_b[128];
	ld.param.u32 	%r26, [_Z18int4_matmul_kernelPKhS0_Piiiifff_param_3];
	ld.param.u32 	%r27, [_Z18int4_matmul_kernelPKhS0_Piiiifff_param_4];
	ld.param.u32 	%r28, [_Z18int4_matmul_kernelPKhS0_Piiiifff_param_5];
	mov.u32 	%r29, %ctaid.y;
	shl.b32 	%r30, %r29, 4;
	mov.u32 	%r105, %tid.y;
	add.s32 	%r2, %r30, %r105;
	mov.u32 	%r31, %ctaid.x;
	shl.b32 	%r3, %r31, 4;
	mov.u32 	%r108, %tid.x;
	add.s32 	%r5, %r3, %r108;
	setp.lt.s32 	%p1, %r28, 1;
	mov.f32 	%f13, 0f00000000;
	@%p1 bra 	$L__BB1_8;
	add.s32 	%r33, %r28, 15;
	shr.u32 	%r34, %r33, 4;
	add.s32 	%r35, %r28, 1;
	shr.u32 	%r6, %r35, 1;
	shl.b32 	%r36, %r105, 3;
	mov.u32 	%r37, _ZZ18int4_matmul_kernelPKhS0_PiiiifffE6tile_a;
	add.s32 	%r7, %r37, %r36;
	shr.u32 	%r38, %r108, 1;
	add.s32 	%r8, %r7, %r38;
	and.b32  	%r39, %r36, 8176;
	mov.u32 	%r40, _ZZ18int4_matmul_kernelPKhS0_PiiiifffE6tile_b;
	add.s32 	%r10, %r40, %r108;
	add.s32 	%r9, %r10, %r39;
	neg.s32 	%r109, %r34;
	mad.lo.s32 	%r107, %r6, %r2, %r108;
	mad.lo.s32 	%r41, %r105, %r27, %r108;
	add.s32 	%r106, %r41, %r3;
	mov.b32 	%r110, 0;
$L__BB1_2:
	ld.param.u64 	%rd13, [_Z18int4_matmul_kernelPKhS0_Piiiifff_param_0];
	setp.ge.s32 	%p2, %r2, %r26;
	cvt.s64.s32 	%rd5, %r107;
	cvta.to.global.u64 	%rd6, %rd13;
	add.s64 	%rd1, %rd6, %rd5;
	setp.ge.u32 	%p3, %r108, %r6;
	mov.b16 	%rs89, 0;
	or.pred  	%p4, %p2, %p3;
	@%p4 bra 	$L__BB1_4;
	ld.global.nc.u8 	%rs6, [%rd1];
	cvt.u16.u8 	%rs89, %rs6;
$L__BB1_4:
	setp.ge.s32 	%p5, %r5, %r27;
	st.shared.u8 	[%r8], %rs89;
	setp.ge.u32 	%p6, %r105, %r6;
	mov.b16 	%rs90, 0;
	or.pred  	%p7, %p5, %p6;
	@%p7 bra 	$L__BB1_6;
	ld.param.u64 	%rd14, [_Z18int4_matmul_kernelPKhS0_Piiiifff_param_1];
	cvt.s64.s32 	%rd7, %r106;
	cvta.to.global.u64 	%rd8, %rd14;
	add.s64 	%rd9, %rd8, %rd7;
	ld.global.nc.u8 	%rs8, [%rd9];
	cvt.u16.u8 	%rs90, %rs8;
$L__BB1_6:
	st.shared.u8 	[%r9], %rs90;
	bar.sync 	0;
	ld.shared.u8 	%rs9, [%r7];
	and.b16  	%rs10, %rs9, 15;
	add.s16 	%rs11, %rs10, -8;
	shr.u16 	%rs12, %rs9, 4;
	add.s16 	%rs13, %rs12, -8;
	ld.shared.u8 	%rs14, [%r10];
	and.b16  	%rs15, %rs14, 15;
	add.s16 	%rs16, %rs15, -8;
	shr.u16 	%rs17, %rs14, 4;
	add.s16 	%rs18, %rs17, -8;
	ld.shared.u8 	%rs19, [%r7+1];
	and.b16  	%rs20, %rs19, 15;
	add.s16 	%rs21, %rs20, -8;
	shr.u16 	%rs22, %rs19, 4;
	add.s16 	%rs23, %rs22, -8;
	ld.shared.u8 	%rs24, [%r10+16];
	and.b16  	%rs25, %rs24, 15;
	add.s16 	%rs26, %rs25, -8;
	shr.u16 	%rs27, %rs24, 4;
	add.s16 	%rs28, %rs27, -8;
	ld.shared.u8 	%rs29, [%r7+2];
	and.b16  	%rs30, %rs29, 15;
	add.s16 	%rs31, %rs30, -8;
	shr.u16 	%rs32, %rs29, 4;
	add.s16 	%rs33, %rs32, -8;
	ld.shared.u8 	%rs34, [%r10+32];
	and.b16  	%rs35, %rs34, 15;
	add.s16 	%rs36, %rs35, -8;
	shr.u16 	%rs37, %rs34, 4;
	add.s16 	%rs38, %rs37, -8;
	ld.shared.u8 	%rs39, [%r7+3];
	and.b16  	%rs40, %rs39, 15;
	add.s16 	%rs41, %rs40, -8;
	shr.u16 	%rs42, %rs39, 4;
	add.s16 	%rs43, %rs42, -8;
	ld.shared.u8 	%rs44, [%r10+48];
	and.b16  	%rs45, %rs44, 15;
	add.s16 	%rs46, %rs45, -8;
	shr.u16 	%rs47, %rs44, 4;
	add.s16 	%rs48, %rs47, -8;
	ld.shared.u8 	%rs49, [%r7+4];
	and.b16  	%rs50, %rs49, 15;
	add.s16 	%rs51, %rs50, -8;
	shr.u16 	%rs52, %rs49, 4;
	add.s16 	%rs53, %rs52, -8;
	ld.shared.u8 	%rs54, [%r10+64];
	and.b16  	%rs55, %rs54, 15;
	add.s16 	%rs56, %rs55, -8;
	shr.u16 	%rs57, %rs54, 4;
	add.s16 	%rs58, %rs57, -8;
	ld.shared.u8 	%rs59, [%r7+5];
	and.b16  	%rs60, %rs59, 15;
	add.s16 	%rs61, %rs60, -8;
	shr.u16 	%rs62, %rs59, 4;
	add.s16 	%rs63, %rs62, -8;
	ld.shared.u8 	%rs64, [%r10+80];
	and.b16  	%rs65, %rs64, 15;
	add.s16 	%rs66, %rs65, -8;
	shr.u16 	%rs67, %rs64, 4;
	add.s16 	%rs68, %rs67, -8;
	ld.shared.u8 	%rs69, [%r7+6];
	and.b16  	%rs70, %rs69, 15;
	add.s16 	%rs71, %rs70, -8;
	shr.u16 	%rs72, %rs69, 4;
	add.s16 	%rs73, %rs72, -8;
	ld.shared.u8 	%rs74, [%r10+96];
	and.b16  	%rs75, %rs74, 15;
	add.s16 	%rs76, %rs75, -8;
	shr.u16 	%rs77, %rs74, 4;
	add.s16 	%rs78, %rs77, -8;
	ld.shared.u8 	%rs79, [%r7+7];
	and.b16  	%rs80, %rs79, 15;
	add.s16 	%rs81, %rs80, -8;
	shr.u16 	%rs82, %rs79, 4;
	add.s16 	%rs83, %rs82, -8;
	ld.shared.u8 	%rs84, [%r10+112];
	and.b16  	%rs85, %rs84, 15;
	add.s16 	%rs86, %rs85, -8;
	shr.u16 	%rs87, %rs84, 4;
	add.s16 	%rs88, %rs87, -8;
	cvt.u32.u16 	%r43, %rs58;
	cvt.u32.u16 	%r44, %rs68;
	prmt.b32 	%r45, %r44, %r43, 0x3340U;
	cvt.u32.u16 	%r46, %rs78;
	cvt.u32.u16 	%r47, %rs88;
	prmt.b32 	%r48, %r47, %r46, 0x3340U;
	prmt.b32 	%r49, %r48, %r45, 0x5410U;
	cvt.u32.u16 	%r50, %rs53;
	cvt.u32.u16 	%r51, %rs63;
	prmt.b32 	%r52, %r51, %r50, 0x3340U;
	cvt.u32.u16 	%r53, %rs73;
	cvt.u32.u16 	%r54, %rs83;
	prmt.b32 	%r55, %r54, %r53, 0x3340U;
	prmt.b32 	%r56, %r55, %r52, 0x5410U;
	dp4a.s32.s32 	%r57, %r49, %r56, %r110;
	cvt.u32.u16 	%r58, %rs18;
	cvt.u32.u16 	%r59, %rs28;
	prmt.b32 	%r60, %r59, %r58, 0x3340U;
	cvt.u32.u16 	%r61, %rs38;
	cvt.u32.u16 	%r62, %rs48;
	prmt.b32 	%r63, %r62, %r61, 0x3340U;
	prmt.b32 	%r64, %r63, %r60, 0x5410U;
	cvt.u32.u16 	%r65, %rs13;
	cvt.u32.u16 	%r66, %rs23;
	prmt.b32 	%r67, %r66, %r65, 0x3340U;
	cvt.u32.u16 	%r68, %rs33;
	cvt.u32.u16 	%r69, %rs43;
	prmt.b32 	%r70, %r69, %r68, 0x3340U;
	prmt.b32 	%r71, %r70, %r67, 0x5410U;
	dp4a.s32.s32 	%r72, %r64, %r71, %r57;
	cvt.u32.u16 	%r73, %rs46;
	cvt.u32.u16 	%r74, %rs36;
	prmt.b32 	%r75, %r74, %r73, 0x3340U;
	cvt.u32.u16 	%r76, %rs26;
	cvt.u32.u16 	%r77, %rs16;
	prmt.b32 	%r78, %r77, %r76, 0x3340U;
	prmt.b32 	%r79, %r78, %r75, 0x5410U;
	cvt.u32.u16 	%r80, %rs41;
	cvt.u32.u16 	%r81, %rs31;
	prmt.b32 	%r82, %r81, %r80, 0x3340U;
	cvt.u32.u16 	%r83, %rs21;
	cvt.u32.u16 	%r84, %rs11;
	prmt.b32 	%r85, %r84, %r83, 0x3340U;
	prmt.b32 	%r86, %r85, %r82, 0x5410U;
	dp4a.s32.s32 	%r87, %r79, %r86, %r72;
	cvt.u32.u16 	%r88, %rs86;
	cvt.u32.u16 	%r89, %rs76;
	prmt.b32 	%r90, %r89, %r88, 0x3340U;
	cvt.u32.u16 	%r91, %rs66;
	cvt.u32.u16 	%r92, %rs56;
	prmt.b32 	%r93, %r92, %r91, 0x3340U;
	prmt.b32 	%r94, %r93, %r90, 0x5410U;
	cvt.u32.u16 	%r95, %rs81;
	cvt.u32.u16 	%r96, %rs71;
	prmt.b32 	%r97, %r96, %r95, 0x3340U;
	cvt.u32.u16 	%r98, %rs61;
	cvt.u32.u16 	%r99, %rs51;
	prmt.b32 	%r100, %r99, %r98, 0x3340U;
	prmt.b32 	%r101, %r100, %r97, 0x5410U;
	dp4a.s32.s32 	%r110, %r94, %r101, %r87;
	bar.sync 	0;
	add.s32 	%r109, %r109, 1;
	setp.ne.s32 	%p8, %r109, 0;
	add.s32 	%r108, %r108, 8;
	add.s32 	%r107, %r107, 8;
	shl.b32 	%r102, %r27, 3;
	add.s32 	%r106, %r106, %r102;
	add.s32 	%r105, %r105, 8;
	@%p8 bra 	$L__BB1_2;
	cvt.rn.f32.s32 	%f13, %r110;
$L__BB1_8:
	setp.ge.s32 	%p9, %r2, %r26;
	setp.ge.s32 	%p10, %r5, %r27;
	or.pred  	%p11, %p9, %p10;
	@%p11 bra 	$L__BB1_10;
	ld.param.f32 	%f12, [_Z18int4_matmul_kernelPKhS0_Piiiifff_param_8];
	ld.param.f32 	%f11, [_Z18int4_matmul_kernelPKhS0_Piiiifff_param_7];
	ld.param.f32 	%f10, [_Z18int4_matmul_kernelPKhS0_Piiiifff_param_6];
	ld.param.u64 	%rd15, [_Z18int4_matmul_kernelPKhS0_Piiiifff_param_2];
	mul.f32 	%f7, %f10, %f13;
	mul.f32 	%f8, %f11, %f7;
	mul.f32 	%f9, %f12, %f8;
	cvt.rzi.s32.f32 	%r103, %f9;
	mad.lo.s32 	%r104, %r27, %r2, %r5;
	cvta.to.global.u64 	%rd10, %rd15;
	mul.wide.s32 	%rd11, %r104, 4;
	add.s64 	%rd12, %rd10, %rd11;
	st.global.u32 	[%rd12], %r103;
$L__BB1_10:
	ret;

}
	// .globl	_Z17dequantize_kernelPKaP6__halfiff
.visible .entry _Z17dequantize_kernelPKaP6__halfiff(
	.param .u64 .ptr .align 1 _Z17dequantize_kernelPKaP6__halfiff_param_0,
	.param .u64 .ptr .align 1 _Z17dequantize_kernelPKaP6__halfiff_param_1,
	.param .u32 _Z17dequantize_kernelPKaP6__halfiff_param_2,
	.param .f32 _Z17dequantize_kernelPKaP6__halfiff_param_3,
	.param .f32 _Z17dequantize_kernelPKaP6__halfiff_param_4
)
{
	.reg .pred 	%p<2>;
	.reg .b16 	%rs<4>;
	.reg .b32 	%r<6>;
	.reg .b32 	%f<6>;
	.reg .b64 	%rd<9>;

	ld.param.u64 	%rd1, [_Z17dequantize_kernelPKaP6__halfiff_param_0];
	ld.param.u64 	%rd2, [_Z17dequantize_kernelPKaP6__halfiff_param_1];
	ld.param.u32 	%r2, [_Z17dequantize_kernelPKaP6__halfiff_param_2];
	ld.param.f32 	%f1, [_Z17dequantize_kernelPKaP6__halfiff_param_3];
	ld.param.f32 	%f2, [_Z17dequantize_kernelPKaP6__halfiff_param_4];
	mov.u32 	%r3, %ctaid.x;
	mov.u32 	%r4, %ntid.x;
	mov.u32 	%r5, %tid.x;
	mad.lo.s32 	%r1, %r3, %r4, %r5;
	setp.ge.s32 	%p1, %r1, %r2;
	@%p1 bra 	$L__BB2_2;
	cvta.to.global.u64 	%rd3, %rd1;
	cvta.to.global.u64 	%rd4, %rd2;
	cvt.s64.s32 	%rd5, %r1;
	add.s64 	%rd6, %rd3, %rd5;
	ld.global.nc.u8 	%rs2, [%rd6];
	cvt.s16.s8 	%rs3, %rs2;
	cvt.rn.f32.s16 	%f4, %rs3;
	sub.f32 	%f5, %f4, %f2;
	mul.f32 	%f3, %f1, %f5;
	// begin inline asm
	{  cvt.rn.f16.f32 %rs1, %f3;}

	// end inline asm
	mul.wide.s32 	%rd7, %r1, 2;
	add.s64 	%rd8, %rd4, %rd7;
	st.global.u16 	[%rd8], %rs1;
$L__BB2_2:
	ret;

}
	// .globl	_Z22dequantize_fp32_kernelPKaPfiff
.visible .entry _Z22dequantize_fp32_kernelPKaPfiff(
	.param .u64 .ptr .align 1 _Z22dequantize_fp32_kernelPKaPfiff_param_0,
	.param .u64 .ptr .align 1 _Z22dequantize_fp32_kernelPKaPfiff_param_1,
	.param .u32 _Z22dequantize_fp32_kernelPKaPfiff_param_2,
	.param .f32 _Z22dequantize_fp32_kernelPKaPfiff_param_3,
	.param .f32 _Z22dequantize_fp32_kernelPKaPfiff_param_4
)
{
	.reg .pred 	%p<2>;
	.reg .b16 	%rs<3>;
	.reg .b32 	%r<6>;
	.reg .b32 	%f<6>;
	.reg .b64 	%rd<9>;

	ld.param.u64 	%rd1, [_Z22dequantize_fp32_kernelPKaPfiff_param_0];
	ld.param.u64 	%rd2, [_Z22dequantize_fp32_kernelPKaPfiff_param_1];
	ld.param.u32 	%r2, [_Z22dequantize_fp32_kernelPKaPfiff_param_2];
	ld.param.f32 	%f1, [_Z22dequantize_fp32_kernelPKaPfiff_param_3];
	ld.param.f32 	%f2, [_Z22dequantize_fp32_kernelPKaPfiff_param_4];
	mov.u32 	%r3, %ctaid.x;
	mov.u32 	%r4, %ntid.x;
	mov.u32 	%r5, %tid.x;
	mad.lo.s32 	%r1, %r3, %r4, %r5;
	setp.ge.s32 	%p1, %r1, %r2;
	@%p1 bra 	$L__BB3_2;
	cvta.to.global.u64 	%rd3, %rd1;
	cvta.to.global.u64 	%rd4, %rd2;
	cvt.s64.s32 	%rd5, %r1;
	add.s64 	%rd6, %rd3, %rd5;
	ld.global.nc.u8 	%rs1, [%rd6];
	cvt.s16.s8 	%rs2, %rs1;
	cvt.rn.f32.s16 	%f3, %rs2;
	sub.f32 	%f4, %f3, %f2;
	mul.f32 	%f5, %f1, %f4;
	mul.wide.s32 	%rd7, %r1, 4;
	add.s64 	%rd8, %rd4, %rd7;
	st.global.f32 	[%rd8], %f5;
$L__BB3_2:
	ret;

}
	// .globl	_Z15quantize_kernelPKfPaiff
.visible .entry _Z15quantize_kernelPKfPaiff(
	.param .u64 .ptr .align 1 _Z15quantize_kernelPKfPaiff_param_0,
	.param .u64 .ptr .align 1 _Z15quantize_kernelPKfPaiff_param_1,
	.param .u32 _Z15quantize_kernelPKfPaiff_param_2,
	.param .f32 _Z15quantize_kernelPKfPaiff_param_3,
	.param .f32 _Z15quantize_kernelPKfPaiff_param_4
)
{
	.reg .pred 	%p<2>;
	.reg .b32 	%r<7>;
	.reg .b32 	%f<12>;
	.reg .b64 	%rd<9>;

	ld.param.u64 	%rd1, [_Z15quantize_kernelPKfPaiff_param_0];
	ld.param.u64 	%rd2, [_Z15quantize_kernelPKfPaiff_param_1];
	ld.param.u32 	%r2, [_Z15quantize_kernelPKfPaiff_param_2];
	ld.param.f32 	%f1, [_Z15quantize_kernelPKfPaiff_param_3];
	ld.param.f32 	%f2, [_Z15quantize_kernelPKfPaiff_param_4];
	mov.u32 	%r3, %ctaid.x;
	mov.u32 	%r4, %ntid.x;
	mov.u32 	%r5, %tid.x;
	mad.lo.s32 	%r1, %r3, %r4, %r5;
	setp.ge.s32 	%p1, %r1, %r2;
	@%p1 bra 	$L__BB4_2;
	cvta.to.global.u64 	%rd3, %rd1;
	cvta.to.global.u64 	%rd4, %rd2;
	cvt.s64.s32 	%rd5, %r1;
	mul.wide.s32 	%rd6, %r1, 4;
	add.s64 	%rd7, %rd3, %rd6;
	ld.global.nc.f32 	%f3, [%rd7];
	div.rn.f32 	%f4, %f3, %f1;
	add.f32 	%f5, %f2, %f4;
	min.f32 	%f6, %f5, 0f42FE0000;
	max.f32 	%f7, %f6, 0fC3000000;
	mov.f32 	%f8, 0f3F000000;
	copysign.f32 	%f9, %f7, %f8;
	add.rz.f32 	%f10, %f7, %f9;
	cvt.rzi.f32.f32 	%f11, %f10;
	cvt.rzi.s32.f32 	%r6, %f11;
	add.s64 	%rd8, %rd4, %rd5;
	st.global.u8 	[%rd8], %r6;
$L__BB4_2:
	ret;

}
	// .globl	_Z34fused_int8_matmul_bias_relu_kernelPKaS0_PKfPfiiifff
.visible .entry _Z34fused_int8_matmul_bias_relu_kernelPKaS0_PKfPfiiifff(
	.param .u64 .ptr .align 1 _Z34fused_int8_matmul_bias_relu_kernelPKaS0_PKfPfiiifff_param_0,
	.param .u64 .ptr .align 1 _Z34fused_int8_matmul_bias_relu_kernelPKaS0_PKfPfiiifff_param_1,
	.param .u64 .ptr .align 1 _Z34fused_int8_matmul_bias_relu_kernelPKaS0_PKfPfiiifff_param_2,
	.param .u64 .ptr .align 1 _Z34fused_int8_matmul_bias_relu_kernelPKaS0_PKfPfiiifff_param_3,
	.param .u32 _Z34fused_int8_matmul_bias_relu_kernelPKaS0_PKfPfiiifff_param_4,
	.param .u32 _Z34fused_int8_matmul_bias_relu_kernelPKaS0_PKfPfiiifff_param_5,
	.param .u32 _Z34fused_int8_matmul_bias_relu_kernelPKaS0_PKfPfiiifff_param_6,
	.param .f32 _Z34fused_int8_matmul_bias_relu_kernelPKaS0_PKfPfiiifff_param_7,
	.param .f32 _Z34fused_int8_matmul_bias_relu_kernelPKaS0_PKfPfiiifff_param_8,
	.param .f32 _Z34fused_int8_matmul_bias_relu_kernelPKaS0_PKfPfiiifff_param_9
)
{
	.reg .pred 	%p<13>;
	.reg .b16 	%rs<11>;
	.reg .b32 	%r<105>;
	.reg .b32 	%f<18>;
	.reg .b64 	%rd<18>;
	// demoted variable
	.shared .align 1 .b8 _ZZ34fused_int8_matmul_bias_relu_kernelPKaS0_PKfPfiiifffE6tile_a[256];
	// demoted variable
	.shared .align 1 .b8 _ZZ34fused_int8_matmul_bias_relu_kernelPKaS0_PKfPfiiifffE6tile_b[256];
	ld.param.u64 	%rd4, [_Z34fused_int8_matmul_bias_relu_kernelPKaS0_PKfPfiiifff_param_0];
	ld.param.u64 	%rd5, [_Z34fused_int8_matmul_bias_relu_kernelPKaS0_PKfPfiiifff_param_1];
	ld.param.u64 	%rd6, [_Z34fused_int8_matmul_bias_relu_kernelPKaS0_PKfPfiiifff_param_2];
	ld.param.u32 	%r26, [_Z34fused_int8_matmul_bias_relu_kernelPKaS0_PKfPfiiifff_param_4];
	ld.param.u32 	%r27, [_Z34fused_int8_matmul_bias_relu_kernelPKaS0_PKfPfiiifff_param_5];
	ld.param.u32 	%r28, [_Z34fused_int8_matmul_bias_relu_kernelPKaS0_PKfPfiiifff_param_6];
	ld.param.f32 	%f8, [_Z34fused_int8_matmul_bias_relu_kernelPKaS0_PKfPfiiifff_param_9];
	mov.u32 	%r29, %ctaid.y;
	shl.b32 	%r30, %r29, 4;
	mov.u32 	%r101, %tid.y;
	add.s32 	%r2, %r30, %r101;
	mov.u32 	%r31, %ctaid.x;
	shl.b32 	%r3, %r31, 4;
	mov.u32 	%r99, %tid.x;
	add.s32 	%r5, %r3, %r99;
	setp.lt.s32 	%p1, %r28, 1;
	mov.f32 	%f16, 0f00000000;
	@%p1 bra 	$L__BB5_8;
	add.s32 	%r33, %r28, 15;
	shr.u32 	%r34, %r33, 4;
	shl.b32 	%r35, %r101, 4;
	mov.u32 	%r36, _ZZ34fused_int8_matmul_bias_relu_kernelPKaS0_PKfPfiiifffE6tile_a;
	add.s32 	%r6, %r36, %r35;
	add.s32 	%r7, %r6, %r99;
	mov.u32 	%r37, _ZZ34fused_int8_matmul_bias_relu_kernelPKaS0_PKfPfiiifffE6tile_b;
	add.s32 	%r9, %r37, %r99;
	add.s32 	%r8, %r9, %r35;
	neg.s32 	%r103, %r34;
	mad.lo.s32 	%r38, %r101, %r27, %r99;
	add.s32 	%r102, %r38, %r3;
	shl.b32 	%r12, %r27, 4;
	mad.lo.s32 	%r100, %r28, %r2, %r99;
	cvta.to.global.u64 	%rd1, %rd4;
	cvta.to.global.u64 	%rd2, %rd5;
	mov.b32 	%r104, 0;
$L__BB5_2:
	setp.ge.s32 	%p2, %r2, %r26;
	cvt.s64.s32 	%rd8, %r100;
	add.s64 	%rd3, %rd1, %rd8;
	setp.ge.s32 	%p3, %r99, %r28;
	mov.b16 	%rs9, 0;
	or.pred  	%p4, %p2, %p3;
	@%p4 bra 	$L__BB5_4;
	ld.global.nc.u8 	%rs6, [%rd3];
	cvt.u16.u8 	%rs9, %rs6;
$L__BB5_4:
	setp.ge.s32 	%p5, %r5, %r27;
	st.shared.u8 	[%r7], %rs9;
	setp.ge.s32 	%p6, %r101, %r28;
	mov.b16 	%rs10, 0;
	or.pred  	%p7, %p5, %p6;
	@%p7 bra 	$L__BB5_6;
	cvt.s64.s32 	%rd9, %r102;
	add.s64 	%rd10, %rd2, %rd9;
	ld.global.nc.u8 	%rs8, [%rd10];
	cvt.u16.u8 	%rs10, %rs8;
$L__BB5_6:
	st.shared.u8 	[%r8], %rs10;
	bar.sync 	0;
	ld.shared.u8 	%r39, [%r9+48];
	ld.shared.u8 	%r40, [%r9+32];
	prmt.b32 	%r41, %r40, %r39, 0x3340U;
	ld.shared.u8 	%r42, [%r9+16];
	ld.shared.u8 	%r43, [%r9];
	prmt.b32 	%r44, %r43, %r42, 0x3340U;
	prmt.b32 	%r45, %r44, %r41, 0x5410U;
	ld.shared.u8 	%r46, [%r6+3];
	ld.shared.u8 	%r47, [%r6+2];
	prmt.b32 	%r48, %r47, %r46, 0x3340U;
	ld.shared.u8 	%r49, [%r6+1];
	ld.shared.u8 	%r50, [%r6];
	prmt.b32 	%r51, %r50, %r49, 0x3340U;
	prmt.b32 	%r52, %r51, %r48, 0x5410U;
	dp4a.s32.s32 	%r53, %r45, %r52, %r104;
	ld.shared.u8 	%r54, [%r9+112];
	ld.shared.u8 	%r55, [%r9+96];
	prmt.b32 	%r56, %r55, %r54, 0x3340U;
	ld.shared.u8 	%r57, [%r9+80];
	ld.shared.u8 	%r58, [%r9+64];
	prmt.b32 	%r59, %r58, %r57, 0x3340U;
	prmt.b32 	%r60, %r59, %r56, 0x5410U;
	ld.shared.u8 	%r61, [%r6+7];
	ld.shared.u8 	%r62, [%r6+6];
	prmt.b32 	%r63, %r62, %r61, 0x3340U;
	ld.shared.u8 	%r64, [%r6+5];
	ld.shared.u8 	%r65, [%r6+4];
	prmt.b32 	%r66, %r65, %r64, 0x3340U;
	prmt.b32 	%r67, %r66, %r63, 0x5410U;
	dp4a.s32.s32 	%r68, %r60, %r67, %r53;
	ld.shared.u8 	%r69, [%r9+176];
	ld.shared.u8 	%r70, [%r9+160];
	prmt.b32 	%r71, %r70, %r69, 0x3340U;
	ld.shared.u8 	%r72, [%r9+144];
	ld.shared.u8 	%r73, [%r9+128];
	prmt.b32 	%r74, %r73, %r72, 0x3340U;
	prmt.b32 	%r75, %r74, %r71, 0x5410U;
	ld.shared.u8 	%r76, [%r6+11];
	ld.shared.u8 	%r77, [%r6+10];
	prmt.b32 	%r78, %r77, %r76, 0x3340U;
	ld.shared.u8 	%r79, [%r6+9];
	ld.shared.u8 	%r80, [%r6+8];
	prmt.b32 	%r81, %r80, %r79, 0x3340U;
	prmt.b32 	%r82, %r81, %r78, 0x5410U;
	dp4a.s32.s32 	%r83, %r75, %r82, %r68;
	ld.shared.u8 	%r84, [%r9+240];
	ld.shared.u8 	%r85, [%r9+224];
	prmt.b32 	%r86, %r85, %r84, 0x3340U;
	ld.shared.u8 	%r87, [%r9+208];
	ld.shared.u8 	%r88, [%r9+192];
	prmt.b32 	%r89, %r88, %r87, 0x3340U;
	prmt.b32 	%r90, %r89, %r86, 0x5410U;
	ld.shared.u8 	%r91, [%r6+15];
	ld.shared.u8 	%r92, [%r6+14];
	prmt.b32 	%r93, %r92, %r91, 0x3340U;
	ld.shared.u8 	%r94, [%r6+13];
	ld.shared.u8 	%r95, [%r6+12];
	prmt.b32 	%r96, %r95, %r94, 0x3340U;
	prmt.b32 	%r97, %r96, %r93, 0x5410U;
	dp4a.s32.s32 	%r104, %r90, %r97, %r83;
	bar.sync 	0;
	add.s32 	%r103, %r103, 1;
	setp.ne.s32 	%p8, %r103, 0;
	add.s32 	%r102, %r102, %r12;
	add.s32 	%r101, %r101, 16;
	add.s32 	%r100, %r100, 16;
	add.s32 	%r99, %r99, 16;
	@%p8 bra 	$L__BB5_2;
	cvt.rn.f32.s32 	%f16, %r104;
$L__BB5_8:
	setp.ge.s32 	%p9, %r2, %r26;
	setp.ge.s32 	%p10, %r5, %r27;
	or.pred  	%p11, %p9, %p10;
	@%p11 bra 	$L__BB5_12;
	ld.param.f32 	%f15, [_Z34fused_int8_matmul_bias_relu_kernelPKaS0_PKfPfiiifff_param_8];
	ld.param.f32 	%f14, [_Z34fused_int8_matmul_bias_relu_kernelPKaS0_PKfPfiiifff_param_7];
	mul.f32 	%f10, %f14, %f16;
	mul.f32 	%f11, %f15, %f10;
	mul.f32 	%f17, %f8, %f11;
	setp.eq.s64 	%p12, %rd6, 0;
	@%p12 bra 	$L__BB5_11;
	cvta.to.global.u64 	%rd11, %rd6;
	mul.wide.s32 	%rd12, %r5, 4;
	add.s64 	%rd13, %rd11, %rd12;
	ld.global.nc.f32 	%f12, [%rd13];
	add.f32 	%f17, %f17, %f12;
$L__BB5_11:
	ld.param.u64 	%rd17, [_Z34fused_int8_matmul_bias_relu_kernelPKaS0_PKfPfiiifff_param_3];
	max.f32 	%f13, %f17, 0f00000000;
	mad.lo.s32 	%r98, %r27, %r2, %r5;
	cvta.to.global.u64 	%rd14, %rd17;
	mul.wide.s32 	%rd15, %r98, 4;
	add.s64 	%rd16, %rd14, %rd15;
	st.global.f32 	[%rd16], %f13;
$L__BB5_12:
	ret;

}


// ===== COMPILED SASS (sm_100) =====

	.target	sm_100

	.elftype	@"ET_EXEC"


//--------------------- .note.nv.tkinfo           --------------------------
	.section	.note.nv.tkinfo,"",@"SHT_NOTE"
	.sectionflags	@"SHF_NOTE_NV_TKINFO"
	.tkinfo
        /*0018*/ 	.word	0x00000002
        /*0030*/ 	.string	""
        /*0030*/ 	.string	"ptxas"
        /*0030*/ 	.string	"Cuda compilation tools, release 13.0, V13.0.88"
        /*0030*/ 	.string	"Build cuda_13.0.r13.0/compiler.36424714_0"
        /*0030*/ 	.string	"-arch sm_100 -m 64 "



//--------------------- .note.nv.cuinfo           --------------------------
	.section	.note.nv.cuinfo,"",@"SHT_NOTE"
	.sectionflags	@"SHF_NOTE_NV_CUINFO"
        /*0018*/ 	.short	0x0002
        /*001a*/ 	.short	0x0064
        /*001c*/ 	.short	0x0082
	.zero		2


//--------------------- .nv.info                  --------------------------
	.section	.nv.info,"",@"SHT_CUDA_INFO"
	.align	4


	//----- nvinfo : EIATTR_REGCOUNT
	.align		4
        /*0000*/ 	.byte	0x04, 0x2f
        /*0002*/ 	.short	(.L_1 - .L_0)
	.align		4
.L_0:
        /*0004*/ 	.word	index@(_Z18int8_matmul_kernelPKaS0_Piiiifff)
        /*0008*/ 	.word	0x00000020


	//----- nvinfo : EIATTR_FRAME_SIZE
	.align		4
.L_1:
        /*000c*/ 	.byte	0x04, 0x11
        /*000e*/ 	.short	(.L_3 - .L_2)
	.align		4
.L_2:
        /*0010*/ 	.word	index@(_Z18int8_matmul_kernelPKaS0_Piiiifff)
        /*0014*/ 	.word	0x00000000


	//----- nvinfo : EIATTR_REGCOUNT
	.align		4
.L_3:
        /*0018*/ 	.byte	0x04, 0x2f
        /*001a*/ 	.short	(.L_5 - .L_4)
	.align		4
.L_4:
        /*001c*/ 	.word	index@(_Z18int4_matmul_kernelPKhS0_Piiiifff)
        /*0020*/ 	.word	0x00000026


	//----- nvinfo : EIATTR_FRAME_SIZE
	.align		4
.L_5:
        /*0024*/ 	.byte	0x04, 0x11
        /*0026*/ 	.short	(.L_7 - .L_6)
	.align		4
.L_6:
        /*0028*/ 	.word	index@(_Z18int4_matmul_kernelPKhS0_Piiiifff)
        /*002c*/ 	.word	0x00000000


	//----- nvinfo : EIATTR_REGCOUNT
	.align		4
.L_7:
        /*0030*/ 	.byte	0x04, 0x2f
        /*0032*/ 	.short	(.L_9 - .L_8)
	.align		4
.L_8:
        /*0034*/ 	.word	index@(_Z17dequantize_kernelPKaP6__halfiff)
        /*0038*/ 	.word	0x0000000a


	//----- nvinfo : EIATTR_FRAME_SIZE
	.align		4
.L_9:
        /*003c*/ 	.byte	0x04, 0x11
        /*003e*/ 	.short	(.L_11 - .L_10)
	.align		4
.L_10:
        /*0040*/ 	.word	index@(_Z17dequantize_kernelPKaP6__halfiff)
        /*0044*/ 	.word	0x00000000


	//----- nvinfo : EIATTR_REGCOUNT
	.align		4
.L_11:
        /*0048*/ 	.byte	0x04, 0x2f
        /*004a*/ 	.short	(.L_13 - .L_12)
	.align		4
.L_12:
        /*004c*/ 	.word	index@(_Z22dequantize_fp32_kernelPKaPfiff)
        /*0050*/ 	.word	0x0000000a


	//----- nvinfo : EIATTR_FRAME_SIZE
	.align		4
.L_13:
        /*0054*/ 	.byte	0x04, 0x11
        /*0056*/ 	.short	(.L_15 - .L_14)
	.align		4
.L_14:
        /*0058*/ 	.word	index@(_Z22dequantize_fp32_kernelPKaPfiff)
        /*005c*/ 	.word	0x00000000


	//----- nvinfo : EIATTR_REGCOUNT
	.align		4
.L_15:
        /*0060*/ 	.byte	0x04, 0x2f
        /*0062*/ 	.short	(.L_17 - .L_16)
	.align		4
.L_16:
        /*0064*/ 	.word	index@(_Z15quantize_kernelPKfPaiff)
        /*0068*/ 	.word	0x00000010


	//----- nvinfo : EIATTR_FRAME_SIZE
	.align		4
.L_17:
        /*006c*/ 	.byte	0x04, 0x11
        /*006e*/ 	.short	(.L_19 - .L_18)
	.align		4
.L_18:
        /*0070*/ 	.word	index@($__internal_0_$__cuda_sm3x_div_rn_noftz_f32_slowpath)
        /*0074*/ 	.word	0x00000000


	//----- nvinfo : EIATTR_FRAME_SIZE
	.align		4
.L_19:
        /*0078*/ 	.byte	0x04, 0x11
        /*007a*/ 	.short	(.L_21 - .L_20)
	.align		4
.L_20:
        /*007c*/ 	.word	index@(_Z15quantize_kernelPKfPaiff)
        /*0080*/ 	.word	0x00000000


	//----- nvinfo : EIATTR_REGCOUNT
	.align		4
.L_21:
        /*0084*/ 	.byte	0x04, 0x2f
        /*0086*/ 	.short	(.L_23 - .L_22)
	.align		4
.L_22:
        /*0088*/ 	.word	index@(_Z34fused_int8_matmul_bias_relu_kernelPKaS0_PKfPfiiifff)
        /*008c*/ 	.word	0x00000020


	//----- nvinfo : EIATTR_FRAME_SIZE
	.align		4
.L_23:
        /*0090*/ 	.byte	0x04, 0x11
        /*0092*/ 	.short	(.L_25 - .L_24)
	.align		4
.L_24:
        /*0094*/ 	.word	index@(_Z34fused_int8_matmul_bias_relu_kernelPKaS0_PKfPfiiifff)
        /*0098*/ 	.word	0x00000000


	//----- nvinfo : EIATTR_MIN_STACK_SIZE
	.align		4
.L_25:
        /*009c*/ 	.byte	0x04, 0x12
        /*009e*/ 	.short	(.L_27 - .L_26)
	.align		4
.L_26:
        /*00a0*/ 	.word	index@(_Z34fused_int8_matmul_bias_relu_kernelPKaS0_PKfPfiiifff)
        /*00a4*/ 	.word	0x00000000


	//----- nvinfo : EIATTR_MIN_STACK_SIZE
	.align		4
.L_27:
        /*00a8*/ 	.byte	0x04, 0x12
        /*00aa*/ 	.short	(.L_29 - .L_28)
	.align		4
.L_28:
        /*00ac*/ 	.word	index@(_Z15quantize_kernelPKfPaiff)
        /*00b0*/ 	.word	0x00000000


	//----- nvinfo : EIATTR_MIN_STACK_SIZE
	.align		4
.L_29:
        /*00b4*/ 	.byte	0x04, 0x12
        /*00b6*/ 	.short	(.L_31 - .L_30)
	.align		4
.L_30:
        /*00b8*/ 	.word	index@(_Z22dequantize_fp32_kernelPKaPfiff)
        /*00bc*/ 	.word	0x00000000


	//----- nvinfo : EIATTR_MIN_STACK_SIZE
	.align		4
.L_31:
        /*00c0*/ 	.byte	0x04, 0x12
        /*00c2*/ 	.short	(.L_33 - .L_32)
	.align		4
.L_32:
        /*00c4*/ 	.word	index@(_Z17dequantize_kernelPKaP6__halfiff)
        /*00c8*/ 	.word	0x00000000


	//----- nvinfo : EIATTR_MIN_STACK_SIZE
	.align		4
.L_33:
        /*00cc*/ 	.byte	0x04, 0x12
        /*00ce*/ 	.short	(.L_35 - .L_34)
	.align		4
.L_34:
        /*00d0*/ 	.word	index@(_Z18int4_matmul_kernelPKhS0_Piiiifff)
        /*00d4*/ 	.word	0x00000000


	//----- nvinfo : EIATTR_MIN_STACK_SIZE
	.align		4
.L_35:
        /*00d8*/ 	.byte	0x04, 0x12
        /*00da*/ 	.short	(.L_37 - .L_36)
	.align		4
.L_36:
        /*00dc*/ 	.word	index@(_Z18int8_matmul_kernelPKaS0_Piiiifff)
        /*00e0*/ 	.word	0x00000000
.L_37:


//--------------------- .nv.compat                --------------------------
	.section	.nv.compat,"",@"SHT_CUDA_COMPAT_INFO"
	.align	4
        /*0000*/ 	.byte	0x02, 0x09, 0x00, 0x00, 0x02, 0x02, 0x01, 0x00, 0x02, 0x05, 0x05, 0x00, 0x03, 0x07, 0x01, 0x01
        /*0010*/ 	.byte	0x02, 0x03, 0x00, 0x00, 0x02, 0x06, 0x01, 0x00, 0x04, 0x0b, 0x08, 0x00, 0x01, 0x00, 0x00, 0x00
        /*0020*/ 	.byte	0x00, 0x00, 0x00, 0x00


//--------------------- .nv.info._Z34fused_int8_matmul_bias_relu_kernelPKaS0_PKfPfiiifff --------------------------
	.section	.nv.info._Z34fused_int8_matmul_bias_relu_kernelPKaS0_PKfPfiiifff,"",@"SHT_CUDA_INFO"
	.sectionflags	@""
	.align	4


	//----- nvinfo : EIATTR_CUDA_API_VERSION
	.align		4
        /*0000*/ 	.byte	0x04, 0x37
        /*0002*/ 	.short	(.L_39 - .L_38)
.L_38:
        /*0004*/ 	.word	0x00000082


	//----- nvinfo : EIATTR_KPARAM_INFO
	.align		4
.L_39:
        /*0008*/ 	.byte	0x04, 0x17
        /*000a*/ 	.short	(.L_41 - .L_40)
.L_40:
        /*000c*/ 	.word	0x00000000
        /*0010*/ 	.short	0x0009
        /*0012*/ 	.short	0x0034
        /*0014*/ 	.byte	0x00, 0xf0, 0x11, 0x00


	//----- nvinfo : EIATTR_KPARAM_INFO
	.align		4
.L_41:
        /*0018*/ 	.byte	0x04, 0x17
        /*001a*/ 	.short	(.L_43 - .L_42)
.L_42:
        /*001c*/ 	.word	0x00000000
        /*0020*/ 	.short	0x0008
        /*0022*/ 	.short	0x0030
        /*0024*/ 	.byte	0x00, 0xf0, 0x11, 0x00


	//----- nvinfo : EIATTR_KPARAM_INFO
	.align		4
.L_43:
        /*0028*/ 	.byte	0x04, 0x17
        /*002a*/ 	.short	(.L_45 - .L_44)
.L_44:
        /*002c*/ 	.word	0x00000000
        /*0030*/ 	.short	0x0007
        /*0032*/ 	.short	0x002c
        /*0034*/ 	.byte	0x00, 0xf0, 0x11, 0x00


	//----- nvinfo : EIATTR_KPARAM_INFO
	.align		4
.L_45:
        /*0038*/ 	.byte	0x04, 0x17
        /*003a*/ 	.short	(.L_47 - .L_46)
.L_46:
        /*003c*/ 	.word	0x00000000
        /*0040*/ 	.short	0x0006
        /*0042*/ 	.short	0x0028
        /*0044*/ 	.byte	0x00, 0xf0, 0x11, 0x00


	//----- nvinfo : EIATTR_KPARAM_INFO
	.align		4
.L_47:
        /*0048*/ 	.byte	0x04, 0x17
        /*004a*/ 	.short	(.L_49 - .L_48)
.L_48:
        /*004c*/ 	.word	0x00000000
        /*0050*/ 	.short	0x0005
        /*0052*/ 	.short	0x0024
        /*0054*/ 	.byte	0x00, 0xf0, 0x11, 0x00


	//----- nvinfo : EIATTR_KPARAM_INFO
	.align		4
.L_49:
        /*0058*/ 	.byte	0x04, 0x17
        /*005a*/ 	.short	(.L_51 - .L_50)
.L_50:
        /*005c*/ 	.word	0x00000000
        /*0060*/ 	.short	0x0004
        /*0062*/ 	.short	0x0020
        /*0064*/ 	.byte	0x00, 0xf0, 0x11, 0x00


	//----- nvinfo : EIATTR_KPARAM_INFO
	.align		4
.L_51:
        /*0068*/ 	.byte	0x04, 0x17
        /*006a*/ 	.short	(.L_53 - .L_52)
.L_52:
        /*006c*/ 	.word	0x00000000
        /*0070*/ 	.short	0x0003
        /*0072*/ 	.short	0x0018
        /*0074*/ 	.byte	0x00, 0xf5, 0x21, 0x00


	//----- nvinfo : EIATTR_KPARAM_INFO
	.align		4
.L_53:
        /*0078*/ 	.byte	0x04, 0x17
        /*007a*/ 	.short	(.L_55 - .L_54)
.L_54:
        /*007c*/ 	.word	0x00000000
        /*0080*/ 	.short	0x0002
        /*0082*/ 	.short	0x0010
        /*0084*/ 	.byte	0x00, 0xf5, 0x21, 0x00


	//----- nvinfo : EIATTR_KPARAM_INFO
	.align		4
.L_55:
        /*0088*/ 	.byte	0x04, 0x17
        /*008a*/ 	.short	(.L_57 - .L_56)
.L_56:
        /*008c*/ 	.word	0x00000000
        /*0090*/ 	.short	0x0001
        /*0092*/ 	.short	0x0008
        /*0094*/ 	.byte	0x00, 0xf5, 0x21, 0x00


	//----- nvinfo : EIATTR_KPARAM_INFO
	.align		4
.L_57:
        /*0098*/ 	.byte	0x04, 0x17
        /*009a*/ 	.short	(.L_59 - .L_58)
.L_58:
        /*009c*/ 	.word	0x00000000
        /*00a0*/ 	.short	0x0000
        /*00a2*/ 	.short	0x0000
        /*00a4*/ 	.byte	0x00, 0xf5, 0x21, 0x00


	//----- nvinfo : EIATTR_SPARSE_MMA_MASK
	.align		4
.L_59:
        /*00a8*/ 	.byte	0x03, 0x50
        /*00aa*/ 	.short	0x0000


	//----- nvinfo : EIATTR_MAXREG_COUNT
	.align		4
        /*00ac*/ 	.byte	0x03, 0x1b
        /*00ae*/ 	.short	0x00ff


	//----- nvinfo : EIATTR_NUM_BARRIERS
	.align		4
        /*00b0*/ 	.byte	0x02, 0x4c
        /*00b2*/ 	.byte	0x01
	.zero		1


	//----- nvinfo : EIATTR_MERCURY_ISA_VERSION
	.align		4
        /*00b4*/ 	.byte	0x03, 0x5f
        /*00b6*/ 	.short	0x0101


	//----- nvinfo : EIATTR_VRC_CTA_INIT_COUNT
	.align		4
        /*00b8*/ 	.byte	0x02, 0x4a
	.zero		1
	.zero		1


	//----- nvinfo : EIATTR_EXIT_INSTR_OFFSETS
	.align		4
        /*00bc*/ 	.byte	0x04, 0x1c
        /*00be*/ 	.short	(.L_61 - .L_60)


	//   ....[0]....
.L_60:
        /*00c0*/ 	.word	0x00000790


	//   ....[1]....
        /*00c4*/ 	.word	0x000008b0


	//----- nvinfo : EIATTR_CBANK_PARAM_SIZE
	.align		4
.L_61:
        /*00c8*/ 	.byte	0x03, 0x19
        /*00ca*/ 	.short	0x0038


	//----- nvinfo : EIATTR_PARAM_CBANK
	.align		4
        /*00cc*/ 	.byte	0x04, 0x0a
        /*00ce*/ 	.short	(.L_63 - .L_62)
	.align		4
.L_62:
        /*00d0*/ 	.word	index@(.nv.constant0._Z34fused_int8_matmul_bias_relu_kernelPKaS0_PKfPfiiifff)
        /*00d4*/ 	.short	0x0380
        /*00d6*/ 	.short	0x0038


	//----- nvinfo : EIATTR_SW_WAR
	.align		4
.L_63:
        /*00d8*/ 	.byte	0x04, 0x36
        /*00da*/ 	.short	(.L_65 - .L_64)
.L_64:
        /*00dc*/ 	.word	0x00000008
.L_65:


//--------------------- .nv.info._Z15quantize_kernelPKfPaiff --------------------------
	.section	.nv.info._Z15quantize_kernelPKfPaiff,"",@"SHT_CUDA_INFO"
	.sectionflags	@""
	.align	4


	//----- nvinfo : EIATTR_CUDA_API_VERSION
	.align		4
        /*0000*/ 	.byte	0x04, 0x37
        /*0002*/ 	.short	(.L_67 - .L_66)
.L_66:
        /*0004*/ 	.word	0x00000082


	//----- nvinfo : EIATTR_KPARAM_INFO
	.align		4
.L_67:
        /*0008*/ 	.byte	0x04, 0x17
        /*000a*/ 	.short	(.L_69 - .L_68)
.L_68:
        /*000c*/ 	.word	0x00000000
        /*0010*/ 	.short	0x0004
        /*0012*/ 	.short	0x0018
        /*0014*/ 	.byte	0x00, 0xf0, 0x11, 0x00


	//----- nvinfo : EIATTR_KPARAM_INFO
	.align		4
.L_69:
        /*0018*/ 	.byte	0x04, 0x17
        /*001a*/ 	.short	(.L_71 - .L_70)
.L_70:
        /*001c*/ 	.word	0x00000000
        /*0020*/ 	.short	0x0003
        /*0022*/ 	.short	0x0014
        /*0024*/ 	.byte	0x00, 0xf0, 0x11, 0x00


	//----- nvinfo : EIATTR_KPARAM_INFO
	.align		4
.L_71:
        /*0028*/ 	.byte	0x04, 0x17
        /*002a*/ 	.short	(.L_73 - .L_72)
.L_72:
        /*002c*/ 	.word	0x00000000
        /*0030*/ 	.short	0x0002
        /*0032*/ 	.short	0x0010
        /*0034*/ 	.byte	0x00, 0xf0, 0x11, 0x00


	//----- nvinfo : EIATTR_KPARAM_INFO
	.align		4
.L_73:
        /*0038*/ 	.byte	0x04, 0x17
        /*003a*/ 	.short	(.L_75 - .L_74)
.L_74:
        /*003c*/ 	.word	0x00000000
        /*0040*/ 	.short	0x0001
        /*0042*/ 	.short	0x0008
        /*0044*/ 	.byte	0x00, 0xf5, 0x21, 0x00


	//----- nvinfo : EIATTR_KPARAM_INFO
	.align		4
.L_75:
        /*0048*/ 	.byte	0x04, 0x17
        /*004a*/ 	.short	(.L_77 - .L_76)
.L_76:
        /*004c*/ 	.word	0x00000000
        /*0050*/ 	.short	0x0000
        /*0052*/ 	.short	0x0000
        /*0054*/ 	.byte	0x00, 0xf5, 0x21, 0x00


	//----- nvinfo : EIATTR_SPARSE_MMA_MASK
	.align		4
.L_77:
        /*0058*/ 	.byte	0x03, 0x50
        /*005a*/ 	.short	0x0000


	//----- nvinfo : EIATTR_MAXREG_COUNT
	.align		4
        /*005c*/ 	.byte	0x03, 0x1b
        /*005e*/ 	.short	0x00ff


	//----- nvinfo : EIATTR_MERCURY_ISA_VERSION
	.align		4
        /*0060*/ 	.byte	0x03, 0x5f
        /*0062*/ 	.short	0x0101


	//----- nvinfo : EIATTR_VRC_CTA_INIT_COUNT
	.align		4
        /*0064*/ 	.byte	0x02, 0x4a
	.zero		1
	.zero		1


	//----- nvinfo : EIATTR_EXIT_INSTR_OFFSETS
	.align		4
        /*0068*/ 	.byte	0x04, 0x1c
        /*006a*/ 	.short	(.L_79 - .L_78)


	//   ....[0]....
.L_78:
        /*006c*/ 	.word	0x00000070


	//   ....[1]....
        /*0070*/ 	.word	0x00000260


	//----- nvinfo : EIATTR_CRS_STACK_SIZE
	.align		4
.L_79:
        /*0074*/ 	.byte	0x04, 0x1e
        /*0076*/ 	.short	(.L_81 - .L_80)
.L_80:
        /*0078*/ 	.word	0x00000000


	//----- nvinfo : EIATTR_CBANK_PARAM_SIZE
	.align		4
.L_81:
        /*007c*/ 	.byte	0x03, 0x19
        /*007e*/ 	.short	0x001c


	//----- nvinfo : EIATTR_PARAM_CBANK
	.align		4
        /*0080*/ 	.byte	0x04, 0x0a
        /*0082*/ 	.short	(.L_83 - .L_82)
	.align		4
.L_82:
        /*0084*/ 	.word	index@(.nv.constant0._Z15quantize_kernelPKfPaiff)
        /*0088*/ 	.short	0x0380
        /*008a*/ 	.short	0x001c


	//----- nvinfo : EIATTR_SW_WAR
	.align		4
.L_83:
        /*008c*/ 	.byte	0x04, 0x36
        /*008e*/ 	.short	(.L_85 - .L_84)
.L_84:
        /*0090*/ 	.word	0x00000008
.L_85:


//--------------------- .nv.info._Z22dequantize_fp32_kernelPKaPfiff --------------------------
	.section	.nv.info._Z22dequantize_fp32_kernelPKaPfiff,"",@"SHT_CUDA_INFO"
	.sectionflags	@""
	.align	4


	//----- nvinfo : EIATTR_CUDA_API_VERSION
	.align		4
        /*0000*/ 	.byte	0x04, 0x37
        /*0002*/ 	.short	(.L_87 - .L_86)
.L_86:
        /*0004*/ 	.word	0x00000082


	//----- nvinfo : EIATTR_KPARAM_INFO
	.align		4
.L_87:
        /*0008*/ 	.byte	0x04, 0x17
        /*000a*/ 	.short	(.L_89 - .L_88)
.L_88:
        /*000c*/ 	.word	0x00000000
        /*0010*/ 	.short	0x0004
        /*0012*/ 	.short	0x0018
        /*0014*/ 	.byte	0x00, 0xf0, 0x11, 0x00


	//----- nvinfo : EIATTR_KPARAM_INFO
	.align		4
.L_89:
        /*0018*/ 	.byte	0x04, 0x17
        /*001a*/ 	.short	(.L_91 - .L_90)
.L_90:
        /*001c*/ 	.word	0x00000000
        /*0020*/ 	.short	0x0003
        /*0022*/ 	.short	0x0014
        /*0024*/ 	.byte	0x00, 0xf0, 0x11, 0x00


	//----- nvinfo : EIATTR_KPARAM_INFO
	.align		4
.L_91:
        /*0028*/ 	.byte	0x04, 0x17
        /*002a*/ 	.short	(.L_93 - .L_92)
.L_92:
        /*002c*/ 	.word	0x00000000
        /*0030*/ 	.short	0x0002
        /*0032*/ 	.short	0x0010
        /*0034*/ 	.byte	0x00, 0xf0, 0x11, 0x00


	//----- nvinfo : EIATTR_KPARAM_INFO
	.align		4
.L_93:
        /*0038*/ 	.byte	0x04, 0x17
        /*003a*/ 	.short	(.L_95 - .L_94)
.L_94:
        /*003c*/ 	.word	0x00000000
        /*0040*/ 	.short	0x0001
        /*0042*/ 	.short	0x0008
        /*0044*/ 	.byte	0x00, 0xf5, 0x21, 0x00


	//----- nvinfo : EIATTR_KPARAM_INFO
	.align		4
.L_95:
        /*0048*/ 	.byte	0x04, 0x17
        /*004a*/ 	.short	(.L_97 - .L_96)
.L_96:
        /*004c*/ 	.word	0x00000000
        /*0050*/ 	.short	0x0000
        /*0052*/ 	.short	0x0000
        /*0054*/ 	.byte	0x00, 0xf5, 0x21, 0x00


	//----- nvinfo : EIATTR_SPARSE_MMA_MASK
	.align		4
.L_97:
        /*0058*/ 	.byte	0x03, 0x50
        /*005a*/ 	.short	0x0000


	//----- nvinfo : EIATTR_MAXREG_COUNT
	.align		4
        /*005c*/ 	.byte	0x03, 0x1b
        /*005e*/ 	.short	0x00ff


	//----- nvinfo : EIATTR_MERCURY_ISA_VERSION
	.align		4
        /*0060*/ 	.byte	0x03, 0x5f
        /*0062*/ 	.short	0x0101


	//----- nvinfo : EIATTR_VRC_CTA_INIT_COUNT
	.align		4
        /*0064*/ 	.byte	0x02, 0x4a
	.zero		1
	.zero		1


	//----- nvinfo : EIATTR_EXIT_INSTR_OFFSETS
	.align		4
        /*0068*/ 	.byte	0x04, 0x1c
        /*006a*/ 	.short	(.L_99 - .L_98)


	//   ....[0]....
.L_98:
        /*006c*/ 	.word	0x00000070


	//   ....[1]....
        /*0070*/ 	.word	0x00000150


	//----- nvinfo : EIATTR_CBANK_PARAM_SIZE
	.align		4
.L_99:
        /*0074*/ 	.byte	0x03, 0x19
        /*0076*/ 	.short	0x001c


	//----- nvinfo : EIATTR_PARAM_CBANK
	.align		4
        /*0078*/ 	.byte	0x04, 0x0a
        /*007a*/ 	.short	(.L_101 - .L_100)
	.align		4
.L_100:
        /*007c*/ 	.word	index@(.nv.constant0._Z22dequantize_fp32_kernelPKaPfiff)
        /*0080*/ 	.short	0x0380
        /*0082*/ 	.short	0x001c


	//----- nvinfo : EIATTR_SW_WAR
	.align		4
.L_101:
        /*0084*/ 	.byte	0x04, 0x36
        /*0086*/ 	.short	(.L_103 - .L_102)
.L_102:
        /*0088*/ 	.word	0x00000008
.L_103:


//--------------------- .nv.info._Z17dequantize_kernelPKaP6__halfiff --------------------------
	.section	.nv.info._Z17dequantize_kernelPKaP6__halfiff,"",@"SHT_CUDA_INFO"
	.sectionflags	@""
	.align	4


	//----- nvinfo : EIATTR_CUDA_API_VERSION
	.align		4
        /*0000*/ 	.byte	0x04, 0x37
        /*0002*/ 	.short	(.L_105 - .L_104)
.L_104:
        /*0004*/ 	.word	0x00000082


	//----- nvinfo : EIATTR_KPARAM_INFO
	.align		4
.L_105:
        /*0008*/ 	.byte	0x04, 0x17
        /*000a*/ 	.short	(.L_107 - .L_106)
.L_106:
        /*000c*/ 	.word	0x00000000
        /*0010*/ 	.short	0x0004
        /*0012*/ 	.short	0x0018
        /*0014*/ 	.byte	0x00, 0xf0, 0x11, 0x00


	//----- nvinfo : EIATTR_KPARAM_INFO
	.align		4
.L_107:
        /*0018*/ 	.byte	0x04, 0x17
        /*001a*/ 	.short	(.L_109 - .L_108)
.L_108:
        /*001c*/ 	.word	0x00000000
        /*0020*/ 	.short	0x0003
        /*0022*/ 	.short	0x0014
        /*0024*/ 	.byte	0x00, 0xf0, 0x11, 0x00


	//----- nvinfo : EIATTR_KPARAM_INFO
	.align		4
.L_109:
        /*0028*/ 	.byte	0x04, 0x17
        /*002a*/ 	.short	(.L_111 - .L_110)
.L_110:
        /*002c*/ 	.word	0x00000000
        /*0030*/ 	.short	0x0002
        /*0032*/ 	.short	0x0010
        /*0034*/ 	.byte	0x00, 0xf0, 0x11, 0x00


	//----- nvinfo : EIATTR_KPARAM_INFO
	.align		4
.L_111:
        /*0038*/ 	.byte	0x04, 0x17
        /*003a*/ 	.short	(.L_113 - .L_112)
.L_112:
        /*003c*/ 	.word	0x00000000
        /*0040*/ 	.short	0x0001
        /*0042*/ 	.short	0x0008
        /*0044*/ 	.byte	0x00, 0xf5, 0x21, 0x00


	//----- nvinfo : EIATTR_KPARAM_INFO
	.align		4
.L_113:
        /*0048*/ 	.byte	0x04, 0x17
        /*004a*/ 	.short	(.L_115 - .L_114)
.L_114:
        /*004c*/ 	.word	0x00000000
        /*0050*/ 	.short	0x0000
        /*0052*/ 	.short	0x0000
        /*0054*/ 	.byte	0x00, 0xf5, 0x21, 0x00


	//----- nvinfo : EIATTR_SPARSE_MMA_MASK
	.align		4
.L_115:
        /*0058*/ 	.byte	0x03, 0x50
        /*005a*/ 	.short	0x0000


	//----- nvinfo : EIATTR_MAXREG_COUNT
	.align		4
        /*005c*/ 	.byte	0x03, 0x1b
        /*005e*/ 	.short	0x00ff


	//----- nvinfo : EIATTR_MERCURY_ISA_VERSION
	.align		4
        /*0060*/ 	.byte	0x03, 0x5f
        /*0062*/ 	.short	0x0101


	//----- nvinfo : EIATTR_VRC_CTA_INIT_COUNT
	.align		4
        /*0064*/ 	.byte	0x02, 0x4a
	.zero		1
	.zero		1


	//----- nvinfo : EIATTR_EXIT_INSTR_OFFSETS
	.align		4
        /*0068*/ 	.byte	0x04, 0x1c
        /*006a*/ 	.short	(.L_117 - .L_116)


	//   ....[0]....
.L_116:
        /*006c*/ 	.word	0x00000070


	//   ....[1]....
        /*0070*/ 	.word	0x00000160


	//----- nvinfo : EIATTR_CBANK_PARAM_SIZE
	.align		4
.L_117:
        /*0074*/ 	.byte	0x03, 0x19
        /*0076*/ 	.short	0x001c


	//----- nvinfo : EIATTR_PARAM_CBANK
	.align		4
        /*0078*/ 	.byte	0x04, 0x0a
        /*007a*/ 	.short	(.L_119 - .L_118)
	.align		4
.L_118:
        /*007c*/ 	.word	index@(.nv.constant0._Z17dequantize_kernelPKaP6__halfiff)
        /*0080*/ 	.short	0x0380
        /*0082*/ 	.short	0x001c


	//----- nvinfo : EIATTR_SW_WAR
	.align		4
.L_119:
        /*0084*/ 	.byte	0x04, 0x36
        /*0086*/ 	.short	(.L_121 - .L_120)
.L_120:
        /*0088*/ 	.word	0x00000008
.L_121:


//--------------------- .nv.info._Z18int4_matmul_kernelPKhS0_Piiiifff --------------------------
	.section	.nv.info._Z18int4_matmul_kernelPKhS0_Piiiifff,"",@"SHT_CUDA_INFO"
	.sectionflags	@""
	.align	4


	//----- nvinfo : EIATTR_CUDA_API_VERSION
	.align		4
        /*0000*/ 	.byte	0x04, 0x37
        /*0002*/ 	.short	(.L_123 - .L_122)
.L_122:
        /*0004*/ 	.word	0x00000082


	//----- nvinfo : EIATTR_KPARAM_INFO
	.align		4
.L_123:
        /*0008*/ 	.byte	0x04, 0x17
        /*000a*/ 	.short	(.L_125 - .L_124)
.L_124:
        /*000c*/ 	.word	0x00000000
        /*0010*/ 	.short	0x0008
        /*0012*/ 	.short	0x002c
        /*0014*/ 	.byte	0x00, 0xf0, 0x11, 0x00


	//----- nvinfo : EIATTR_KPARAM_INFO
	.align		4
.L_125:
        /*0018*/ 	.byte	0x04, 0x17
        /*001a*/ 	.short	(.L_127 - .L_126)
.L_126:
        /*001c*/ 	.word	0x00000000
        /*0020*/ 	.short	0x0007
        /*0022*/ 	.short	0x0028
        /*0024*/ 	.byte	0x00, 0xf0, 0x11, 0x00


	//----- nvinfo : EIATTR_KPARAM_INFO
	.align		4
.L_127:
        /*0028*/ 	.byte	0x04, 0x17
        /*002a*/ 	.short	(.L_129 - .L_128)
.L_128:
        /*002c*/ 	.word	0x00000000
        /*0030*/ 	.short	0x0006
        /*0032*/ 	.short	0x0024
        /*0034*/ 	.byte	0x00, 0xf0, 0x11, 0x00


	//----- nvinfo : EIATTR_KPARAM_INFO
	.align		4
.L_129:
        /*0038*/ 	.byte	0x04, 0x17
        /*003a*/ 	.short	(.L_131 - .L_130)
.L_130:
        /*003c*/ 	.word	0x00000000
        /*0040*/ 	.short	0x0005
        /*0042*/ 	.short	0x0020
        /*0044*/ 	.byte	0x00, 0xf0, 0x11, 0x00


	//----- nvinfo : EIATTR_KPARAM_INFO
	.align		4
.L_131:
        /*0048*/ 	.byte	0x04, 0x17
        /*004a*/ 	.short	(.L_133 - .L_132)
.L_132:
        /*004c*/ 	.word	0x00000000
        /*0050*/ 	.short	0x0004
        /*0052*/ 	.short	0x001c
        /*0054*/ 	.byte	0x00, 0xf0, 0x11, 0x00


	//----- nvinfo : EIATTR_KPARAM_INFO
	.align		4
.L_133:
        /*0058*/ 	.byte	0x04, 0x17
        /*005a*/ 	.short	(.L_135 - .L_134)
.L_134:
        /*005c*/ 	.word	0x00000000
        /*0060*/ 	.short	0x0003
        /*0062*/ 	.short	0x0018
        /*0064*/ 	.byte	0x00, 0xf0, 0x11, 0x00


	//----- nvinfo : EIATTR_KPARAM_INFO
	.align		4
.L_135:
        /*0068*/ 	.byte	0x04, 0x17
        /*006a*/ 	.short	(.L_137 - .L_136)
.L_136:
        /*006c*/ 	.word	0x00000000
        /*0070*/ 	.short	0x0002
        /*0072*/ 	.short	0x0010
        /*0074*/ 	.byte	0x00, 0xf5, 0x21, 0x00


	//----- nvinfo : EIATTR_KPARAM_INFO
	.align		4
.L_137:
        /*0078*/ 	.byte	0x04, 0x17
        /*007a*/ 	.short	(.L_139 - .L_138)
.L_138:
        /*007c*/ 	.word	0x00000000
        /*0080*/ 	.short	0x0001
        /*0082*/ 	.short	0x0008
        /*0084*/ 	.byte	0x00, 0xf5, 0x21, 0x00


	//----- nvinfo : EIATTR_KPARAM_INFO
	.align		4
.L_139:
        /*0088*/ 	.byte	0x04, 0x17
        /*008a*/ 	.short	(.L_141 - .L_140)
.L_140:
        /*008c*/ 	.word	0x00000000
        /*0090*/ 	.short	0x0000
        /*0092*/ 	.short	0x0000
        /*0094*/ 	.byte	0x00, 0xf5, 0x21, 0x00


	//----- nvinfo : EIATTR_SPARSE_MMA_MASK
	.align		4
.L_141:
        /*0098*/ 	.byte	0x03, 0x50
        /*009a*/ 	.short	0x0000


	//----- nvinfo : EIATTR_MAXREG_COUNT
	.align		4
        /*009c*/ 	.byte	0x03, 0x1b
        /*009e*/ 	.short	0x00ff


	//----- nvinfo : EIATTR_NUM_BARRIERS
	.align		4
        /*00a0*/ 	.byte	0x02, 0x4c
        /*00a2*/ 	.byte	0x01
	.zero		1


	//----- nvinfo : EIATTR_MERCURY_ISA_VERSION
	.align		4
        /*00a4*/ 	.byte	0x03, 0x5f
        /*00a6*/ 	.short	0x0101


	//----- nvinfo : EIATTR_VRC_CTA_INIT_COUNT
	.align		4
        /*00a8*/ 	.byte	0x02, 0x4a
	.zero		1
	.zero		1


	//----- nvinfo : EIATTR_EXIT_INSTR_OFFSETS
	.align		4
        /*00ac*/ 	.byte	0x04, 0x1c
        /*00ae*/ 	.short	(.L_143 - .L_142)


	//   ....[0]....
.L_142:
        /*00b0*/ 	.word	0x00000bc0


	//   ....[1]....
        /*00b4*/ 	.word	0x00000c70


	//----- nvinfo : EIATTR_CBANK_PARAM_SIZE
	.align		4
.L_143:
        /*00b8*/ 	.byte	0x03, 0x19
        /*00ba*/ 	.short	0x0030


	//----- nvinfo : EIATTR_PARAM_CBANK
	.align		4
        /*00bc*/ 	.byte	0x04, 0x0a
        /*00be*/ 	.short	(.L_145 - .L_144)
	.align		4
.L_144:
        /*00c0*/ 	.word	index@(.nv.constant0._Z18int4_matmul_kernelPKhS0_Piiiifff)
        /*00c4*/ 	.short	0x0380
        /*00c6*/ 	.short	0x0030


	//----- nvinfo : EIATTR_SW_WAR
	.align		4
.L_145:
        /*00c8*/ 	.byte	0x04, 0x36
        /*00ca*/ 	.short	(.L_147 - .L_146)
.L_146:
        /*00cc*/ 	.word	0x00000008
.L_147:


//--------------------- .nv.info._Z18int8_matmul_kernelPKaS0_Piiiifff --------------------------
	.section	.nv.info._Z18int8_matmul_kernelPKaS0_Piiiifff,"",@"SHT_CUDA_INFO"
	.sectionflags	@""
	.align	4


	//----- nvinfo : EIATTR_CUDA_API_VERSION
	.align		4
        /*0000*/ 	.byte	0x04, 0x37
        /*0002*/ 	.short	(.L_149 - .L_148)
.L_148:
        /*0004*/ 	.word	0x00000082


	//----- nvinfo : EIATTR_KPARAM_INFO
	.align		4
.L_149:
        /*0008*/ 	.byte	0x04, 0x17
        /*000a*/ 	.short	(.L_151 - .L_150)
.L_150:
        /*000c*/ 	.word	0x00000000
        /*0010*/ 	.short	0x0008
        /*0012*/ 	.short	0x002c
        /*0014*/ 	.byte	0x00, 0xf0, 0x11, 0x00


	//----- nvinfo : EIATTR_KPARAM_INFO
	.align		4
.L_151:
        /*0018*/ 	.byte	0x04, 0x17
        /*001a*/ 	.short	(.L_153 - .L_152)
.L_152:
        /*001c*/ 	.word	0x00000000
        /*0020*/ 	.short	0x0007
        /*0022*/ 	.short	0x0028
        /*0024*/ 	.byte	0x00, 0xf0, 0x11, 0x00


	//----- nvinfo : EIATTR_KPARAM_INFO
	.align		4
.L_153:
        /*0028*/ 	.byte	0x04, 0x17
        /*002a*/ 	.short	(.L_155 - .L_154)
.L_154:
        /*002c*/ 	.word	0x00000000
        /*0030*/ 	.short	0x0006
        /*0032*/ 	.short	0x0024
        /*0034*/ 	.byte	0x00, 0xf0, 0x11, 0x00


	//----- nvinfo : EIATTR_KPARAM_INFO
	.align		4
.L_155:
        /*0038*/ 	.byte	0x04, 0x17
        /*003a*/ 	.short	(.L_157 - .L_156)
.L_156:
        /*003c*/ 	.word	0x00000000
        /*0040*/ 	.short	0x0005
        /*0042*/ 	.short	0x0020
        /*0044*/ 	.byte	0x00, 0xf0, 0x11, 0x00


	//----- nvinfo : EIATTR_KPARAM_INFO
	.align		4
.L_157:
        /*0048*/ 	.byte	0x04, 0x17
        /*004a*/ 	.short	(.L_159 - .L_158)
.L_158:
        /*004c*/ 	.word	0x00000000
        /*0050*/ 	.short	0x0004
        /*0052*/ 	.short	0x001c
        /*0054*/ 	.byte	0x00, 0xf0, 0x11, 0x00


	//----- nvinfo : EIATTR_KPARAM_INFO
	.align		4
.L_159:
        /*0058*/ 	.byte	0x04, 0x17
        /*005a*/ 	.short	(.L_161 - .L_160)
.L_160:
        /*005c*/ 	.word	0x00000000
        /*0060*/ 	.short	0x0003
        /*0062*/ 	.short	0x0018
        /*0064*/ 	.byte	0x00, 0xf0, 0x11, 0x00


	//----- nvinfo : EIATTR_KPARAM_INFO
	.align		4
.L_161:
        /*0068*/ 	.byte	0x04, 0x17
        /*006a*/ 	.short	(.L_163 - .L_162)
.L_162:
        /*006c*/ 	.word	0x00000000
        /*0070*/ 	.short	0x0002
        /*0072*/ 	.short	0x0010
        /*0074*/ 	.byte	0x00, 0xf5, 0x21, 0x00


	//----- nvinfo : EIATTR_KPARAM_INFO
	.align		4
.L_163:
        /*0078*/ 	.byte	0x04, 0x17
        /*007a*/ 	.short	(.L_165 - .L_164)
.L_164:
        /*007c*/ 	.word	0x00000000
        /*0080*/ 	.short	0x0001
        /*0082*/ 	.short	0x0008
        /*0084*/ 	.byte	0x00, 0xf5, 0x21, 0x00


	//----- nvinfo : EIATTR_KPARAM_INFO
	.align		4
.L_165:
        /*0088*/ 	.byte	0x04, 0x17
        /*008a*/ 	.short	(.L_167 - .L_166)
.L_166:
        /*008c*/ 	.word	0x00000000
        /*0090*/ 	.short	0x0000
        /*0092*/ 	.short	0x0000
        /*0094*/ 	.byte	0x00, 0xf5, 0x21, 0x00


	//----- nvinfo : EIATTR_SPARSE_MMA_MASK
	.align		4
.L_167:
        /*0098*/ 	.byte	0x03, 0x50
        /*009a*/ 	.short	0x0000


	//----- nvinfo : EIATTR_MAXREG_COUNT
	.align		4
        /*009c*/ 	.byte	0x03, 0x1b
        /*009e*/ 	.short	0x00ff


	//----- nvinfo : EIATTR_NUM_BARRIERS
	.align		4
        /*00a0*/ 	.byte	0x02, 0x4c
        /*00a2*/ 	.byte	0x01
	.zero		1


	//----- nvinfo : EIATTR_MERCURY_ISA_VERSION
	.align		4
        /*00a4*/ 	.byte	0x03, 0x5f
        /*00a6*/ 	.short	0x0101


	//----- nvinfo : EIATTR_VRC_CTA_INIT_COUNT
	.align		4
        /*00a8*/ 	.byte	0x02, 0x4a
	.zero		1
	.zero		1


	//----- nvinfo : EIATTR_EXIT_INSTR_OFFSETS
	.align		4
        /*00ac*/ 	.byte	0x04, 0x1c
        /*00ae*/ 	.short	(.L_169 - .L_168)


	//   ....[0]....
.L_168:
        /*00b0*/ 	.word	0x00000790


	//   ....[1]....
        /*00b4*/ 	.word	0x00000840


	//----- nvinfo : EIATTR_CBANK_PARAM_SIZE
	.align		4
.L_169:
        /*00b8*/ 	.byte	0x03, 0x19
        /*00ba*/ 	.short	0x0030


	//----- nvinfo : EIATTR_PARAM_CBANK
	.align		4
        /*00bc*/ 	.byte	0x04, 0x0a
        /*00be*/ 	.short	(.L_171 - .L_170)
	.align		4
.L_170:
        /*00c0*/ 	.word	index@(.nv.constant0._Z18int8_matmul_kernelPKaS0_Piiiifff)
        /*00c4*/ 	.short	0x0380
        /*00c6*/ 	.short	0x0030


	//----- nvinfo : EIATTR_SW_WAR
	.align		4
.L_171:
        /*00c8*/ 	.byte	0x04, 0x36
        /*00ca*/ 	.short	(.L_173 - .L_172)
.L_172:
        /*00cc*/ 	.word	0x00000008
.L_173:


//--------------------- .nv.callgraph             --------------------------
	.section	.nv.callgraph,"",@"SHT_CUDA_CALLGRAPH"
	.align	4
	.sectionentsize	8
	.align		4
        /*0000*/ 	.word	0x00000000
	.align		4
        /*0004*/ 	.word	0xffffffff
	.align		4
        /*0008*/ 	.word	0x00000000
	.align		4
        /*000c*/ 	.word	0xfffffffe
	.align		4
        /*0010*/ 	.word	0x00000000
	.align		4
        /*0014*/ 	.word	0xfffffffd
	.align		4
        /*0018*/ 	.word	0x00000000
	.align		4
        /*001c*/ 	.word	0xfffffffc


//--------------------- .text._Z34fused_int8_matmul_bias_relu_kernelPKaS0_PKfPfiiifff --------------------------
	.section	.text._Z34fused_int8_matmul_bias_relu_kernelPKaS0_PKfPfiiifff,"ax",@progbits
	.align	128
        .global         _Z34fused_int8_matmul_bias_relu_kernelPKaS0_PKfPfiiifff
        .type           _Z34fused_int8_matmul_bias_relu_kernelPKaS0_PKfPfiiifff,@function
        .size           _Z34fused_int8_matmul_bias_relu_kernelPKaS0_PKfPfiiifff,(.L_x_26 - _Z34fused_int8_matmul_bias_relu_kernelPKaS0_PKfPfiiifff)
        .other          _Z34fused_int8_matmul_bias_relu_kernelPKaS0_PKfPfiiifff,@"STO_CUDA_ENTRY STV_DEFAULT"
_Z34fused_int8_matmul_bias_relu_kernelPKaS0_PKfPfiiifff:
.text._Z34fused_int8_matmul_bias_relu_kernelPKaS0_PKfPfiiifff:
[----:B------:R-:W-:Y:S01]  /*0000*/  LDC R1, c[0x0][0x37c] ;  /* 0x0000df00ff017b82 */ /* 0x000fe20000000800 */
[----:B------:R-:W0:Y:S01]  /*0010*/  S2R R0, SR_CTAID.Y ;  /* 0x0000000000007919 */ /* 0x000e220000002600 */
[----:B------:R-:W1:Y:S01]  /*0020*/  LDCU UR10, c[0x0][0x3a8] ;  /* 0x00007500ff0a77ac */ /* 0x000e620008000800 */
[----:B------:R-:W-:Y:S01]  /*0030*/  IMAD.MOV.U32 R15, RZ, RZ, RZ ;  /* 0x000000ffff0f7224 */ /* 0x000fe200078e00ff */
[----:B------:R-:W0:Y:S01]  /*0040*/  S2R R12, SR_TID.Y ;  /* 0x00000000000c7919 */ /* 0x000e220000002200 */
[----:B------:R-:W2:Y:S01]  /*0050*/  LDCU.64 UR8, c[0x0][0x358] ;  /* 0x00006b00ff0877ac */ /* 0x000ea20008000a00 */
[----:B------:R-:W3:Y:S01]  /*0060*/  S2R R2, SR_CTAID.X ;  /* 0x0000000000027919 */ /* 0x000ee20000002500 */
[----:B------:R-:W3:Y:S01]  /*0070*/  S2R R9, SR_TID.X ;  /* 0x0000000000097919 */ /* 0x000ee20000002100 */
[----:B-1----:R-:W-:Y:S01]  /*0080*/  UISETP.GE.AND UP0, UPT, UR10, 0x1, UPT ;  /* 0x000000010a00788c */ /* 0x002fe2000bf06270 */
[----:B0-----:R-:W-:Y:S02]  /*0090*/  IMAD R0, R0, 0x10, R12 ;  /* 0x0000001000007824 */ /* 0x001fe400078e020c */
[----:B---3--:R-:W-:-:S06]  /*00a0*/  IMAD R7, R2, 0x10, R9 ;  /* 0x0000001002077824 */ /* 0x008fcc00078e0209 */
[----:B--2---:R-:W-:Y:S05]  /*00b0*/  BRA.U !UP0, `(.L_x_0) ;  /* 0x0000000508a87547 */ /* 0x004fea000b800000 */
[----:B------:R-:W0:Y:S01]  /*00c0*/  S2UR UR7, SR_CgaCtaId ;  /* 0x00000000000779c3 */ /* 0x000e220000008800 */
[----:B------:R-:W1:Y:S01]  /*00d0*/  LDCU UR11, c[0x0][0x3a4] ;  /* 0x00007480ff0b77ac */ /* 0x000e620008000800 */
[----:B------:R-:W-:Y:S02]  /*00e0*/  IMAD.MOV.U32 R15, RZ, RZ, RZ ;  /* 0x000000ffff0f7224 */ /* 0x000fe400078e00ff */
[--C-:B------:R-:W-:Y:S01]  /*00f0*/  IMAD R19, R0, UR10, R9.reuse ;  /* 0x0000000a00137c24 */ /* 0x100fe2000f8e0209 */
[----:B------:R-:W-:Y:S01]  /*0100*/  UMOV UR5, 0x400 ;  /* 0x0000040000057882 */ /* 0x000fe20000000000 */
[----:B------:R-:W-:Y:S02]  /*0110*/  UIADD3 UR4, UPT, UPT, UR10, 0xf, URZ ;  /* 0x0000000f0a047890 */ /* 0x000fe4000fffe0ff */
[----:B------:R-:W2:Y:S01]  /*0120*/  LDC R6, c[0x0][0x3a4] ;  /* 0x0000e900ff067b82 */ /* 0x000ea20000000800 */
[----:B------:R-:W-:Y:S02]  /*0130*/  UIADD3 UR6, UPT, UPT, UR5, 0x100, URZ ;  /* 0x0000010005067890 */ /* 0x000fe4000fffe0ff */
[----:B------:R-:W-:Y:S01]  /*0140*/  USHF.R.U32.HI UR4, URZ, 0x4, UR4 ;  /* 0x00000004ff047899 */ /* 0x000fe20008011604 */
[----:B------:R-:W3:Y:S01]  /*0150*/  LDCU UR15, c[0x0][0x3a8] ;  /* 0x00007500ff0f77ac */ /* 0x000ee20008000800 */
[----:B------:R-:W4:Y:S01]  /*0160*/  LDCU UR14, c[0x0][0x3a0] ;  /* 0x00007400ff0e77ac */ /* 0x000f220008000800 */
[----:B-1----:R-:W-:Y:S01]  /*0170*/  IMAD R13, R12, UR11, R9 ;  /* 0x0000000b0c0d7c24 */ /* 0x002fe2000f8e0209 */
[----:B------:R-:W1:Y:S03]  /*0180*/  LDCU.64 UR12, c[0x0][0x380] ;  /* 0x00007000ff0c77ac */ /* 0x000e660008000a00 */
[----:B------:R-:W-:Y:S01]  /*0190*/  IMAD R13, R2, 0x10, R13 ;  /* 0x00000010020d7824 */ /* 0x000fe200078e020d */
[----:B0-----:R-:W-:-:S02]  /*01a0*/  ULEA UR5, UR7, UR5, 0x18 ;  /* 0x0000000507057291 */ /* 0x001fc4000f8ec0ff */
[----:B------:R-:W-:Y:S02]  /*01b0*/  ULEA UR6, UR7, UR6, 0x18 ;  /* 0x0000000607067291 */ /* 0x000fe4000f8ec0ff */
[----:B------:R-:W-:Y:S02]  /*01c0*/  UIADD3 UR4, UPT, UPT, -UR4, URZ, URZ ;  /* 0x000000ff04047290 */ /* 0x000fe4000fffe1ff */
[----:B------:R-:W-:Y:S02]  /*01d0*/  LEA R10, R12, UR5, 0x4 ;  /* 0x000000050c0a7c11 */ /* 0x000fe4000f8e20ff */
[----:B------:R-:W-:-:S03]  /*01e0*/  VIADD R11, R9, UR6 ;  /* 0x00000006090b7c36 */ /* 0x000fc60008000000 */
[----:B------:R-:W-:Y:S02]  /*01f0*/  IMAD.IADD R14, R9, 0x1, R10 ;  /* 0x00000001090e7824 */ /* 0x000fe400078e020a */
[----:B---34-:R-:W-:-:S07]  /*0200*/  IMAD R8, R12, 0x10, R11 ;  /* 0x000000100c087824 */ /* 0x018fce00078e020b */
.L_x_1:
[----:B------:R-:W-:Y:S02]  /*0210*/  ISETP.GE.AND P0, PT, R12, UR15, PT ;  /* 0x0000000f0c007c0c */ /* 0x000fe4000bf06270 */
[----:B------:R-:W-:Y:S02]  /*0220*/  ISETP.GE.AND P1, PT, R9, UR15, PT ;  /* 0x0000000f09007c0c */ /* 0x000fe4000bf26270 */
[----:B--2---:R-:W-:Y:S02]  /*0230*/  ISETP.GE.OR P0, PT, R7, R6, P0 ;  /* 0x000000060700720c */ /* 0x004fe40000706670 */
[----:B------:R-:W-:Y:S02]  /*0240*/  ISETP.GE.OR P1, PT, R0, UR14, P1 ;  /* 0x0000000e00007c0c */ /* 0x000fe40008f26670 */
[----:B-1----:R-:W-:Y:S02]  /*0250*/  IADD3 R4, P2, PT, R19, UR12, RZ ;  /* 0x0000000c13047c10 */ /* 0x002fe4000ff5e0ff */
[----:B------:R-:W-:-:S02]  /*0260*/  PRMT R17, RZ, 0x7610, R17 ;  /* 0x00007610ff117816 */ /* 0x000fc40000000011 */
[----:B------:R-:W-:Y:S02]  /*0270*/  LEA.HI.X.SX32 R5, R19, UR13, 0x1, P2 ;  /* 0x0000000d13057c11 */ /* 0x000fe400090f0eff */
[----:B------:R-:W-:-:S03]  /*0280*/  PRMT R21, RZ, 0x7610, R21 ;  /* 0x00007610ff157816 */ /* 0x000fc60000000015 */
[----:B------:R-:W0:Y:S02]  /*0290*/  @!P0 LDC.64 R2, c[0x0][0x388] ;  /* 0x0000e200ff028b82 */ /* 0x000e240000000a00 */
[----:B------:R-:W2:Y:S01]  /*02a0*/  @!P1 LDG.E.U8.CONSTANT R17, desc[UR8][R4.64] ;  /* 0x0000000804119981 */ /* 0x000ea2000c1e9100 */
[----:B0-----:R-:W-:-:S04]  /*02b0*/  @!P0 IADD3 R2, P3, PT, R13, R2, RZ ;  /* 0x000000020d028210 */ /* 0x001fc80007f7e0ff */
[----:B------:R-:W-:-:S05]  /*02c0*/  @!P0 LEA.HI.X.SX32 R3, R13, R3, 0x1, P3 ;  /* 0x000000030d038211 */ /* 0x000fca00018f0eff */
[----:B------:R-:W3:Y:S01]  /*02d0*/  @!P0 LDG.E.U8.CONSTANT R21, desc[UR8][R2.64] ;  /* 0x0000000802158981 */ /* 0x000ee2000c1e9100 */
[----:B------:R-:W-:-:S04]  /*02e0*/  UIADD3 UR4, UPT, UPT, UR4, 0x1, URZ ;  /* 0x0000000104047890 */ /* 0x000fc8000fffe0ff */
[----:B------:R-:W-:Y:S01]  /*02f0*/  UISETP.NE.AND UP0, UPT, UR4, URZ, UPT ;  /* 0x000000ff0400728c */ /* 0x000fe2000bf05270 */
[----:B------:R-:W-:Y:S02]  /*0300*/  VIADD R12, R12, 0x10 ;  /* 0x000000100c0c7836 */ /* 0x000fe40000000000 */
[----:B------:R-:W-:Y:S02]  /*0310*/  VIADD R9, R9, 0x10 ;  /* 0x0000001009097836 */ /* 0x000fe40000000000 */
[----:B------:R-:W-:Y:S02]  /*0320*/  VIADD R19, R19, 0x10 ;  /* 0x0000001013137836 */ /* 0x000fe40000000000 */
[----:B------:R-:W-:Y:S01]  /*0330*/  IMAD R13, R6, 0x10, R13 ;  /* 0x00000010060d7824 */ /* 0x000fe200078e020d */
[----:B--2---:R-:W-:Y:S04]  /*0340*/  STS.U8 [R14], R17 ;  /* 0x000000110e007388 */ /* 0x004fe80000000000 */
[----:B---3--:R-:W-:Y:S01]  /*0350*/  STS.U8 [R8], R21 ;  /* 0x0000001508007388 */ /* 0x008fe20000000000 */
[----:B------:R-:W-:Y:S06]  /*0360*/  BAR.SYNC.DEFER_BLOCKING 0x0 ;  /* 0x0000000000007b1d */ /* 0x000fec0000010000 */
[----:B------:R-:W-:Y:S04]  /*0370*/  LDS.U8 R18, [R11+0x10] ;  /* 0x000010000b127984 */ /* 0x000fe80000000000 */
[----:B------:R-:W0:Y:S04]  /*0380*/  LDS.U8 R25, [R11] ;  /* 0x000000000b197984 */ /* 0x000e280000000000 */
[----:B------:R-:W-:Y:S04]  /*0390*/  LDS.U8 R20, [R10+0x3] ;  /* 0x000003000a147984 */ /* 0x000fe80000000000 */
[----:B------:R-:W1:Y:S04]  /*03a0*/  LDS.U8 R27, [R10+0x2] ;  /* 0x000002000a1b7984 */ /* 0x000e680000000000 */
[----:B------:R-:W-:Y:S04]  /*03b0*/  LDS.U8 R4, [R11+0x70] ;  /* 0x000070000b047984 */ /* 0x000fe80000000000 */
[----:B------:R-:W2:Y:S04]  /*03c0*/  LDS.U8 R5, [R11+0x60] ;  /* 0x000060000b057984 */ /* 0x000ea80000000000 */
[----:B------:R-:W-:Y:S04]  /*03d0*/  LDS.U8 R16, [R11+0x30] ;  /* 0x000030000b107984 */ /* 0x000fe80000000000 */
[----:B------:R-:W3:Y:S04]  /*03e0*/  LDS.U8 R23, [R11+0x20] ;  /* 0x000020000b177984 */ /* 0x000ee80000000000 */
[----:B------:R-:W-:Y:S04]  /*03f0*/  LDS.U8 R2, [R11+0x50] ;  /* 0x000050000b027984 */ /* 0x000fe80000000000 */
[----:B------:R-:W4:Y:S04]  /*0400*/  LDS.U8 R3, [R11+0x40] ;  /* 0x000040000b037984 */ /* 0x000f280000000000 */
[----:B------:R-:W-:Y:S04]  /*0410*/  LDS.U8 R22, [R10+0x1] ;  /* 0x000001000a167984 */ /* 0x000fe80000000000 */
[----:B------:R-:W5:Y:S01]  /*0420*/  LDS.U8 R29, [R10] ;  /* 0x000000000a1d7984 */ /* 0x000f620000000000 */
[----:B0-----:R-:W-:-:S03]  /*0430*/  PRMT R25, R25, 0x3340, R18 ;  /* 0x0000334019197816 */ /* 0x001fc60000000012 */
[----:B------:R-:W-:Y:S01]  /*0440*/  LDS.U8 R21, [R11+0xb0] ;  /* 0x0000b0000b157984 */ /* 0x000fe20000000000 */
[----:B-1----:R-:W-:-:S03]  /*0450*/  PRMT R17, R27, 0x3340, R20 ;  /* 0x000033401b117816 */ /* 0x002fc60000000014 */
[----:B------:R-:W-:Y:S04]  /*0460*/  LDS.U8 R18, [R11+0x80] ;  /* 0x000080000b127984 */ /* 0x000fe80000000000 */
[----:B------:R-:W0:Y:S01]  /*0470*/  LDS.U8 R20, [R11+0xa0] ;  /* 0x0000a0000b147984 */ /* 0x000e220000000000 */
[----:B--2---:R-:W-:-:S03]  /*0480*/  PRMT R4, R5, 0x3340, R4 ;  /* 0x0000334005047816 */ /* 0x004fc60000000004 */
[----:B------:R-:W-:Y:S04]  /*0490*/  LDS.U8 R24, [R10+0x5] ;  /* 0x000005000a187984 */ /* 0x000fe80000000000 */
[----:B------:R-:W1:Y:S01]  /*04a0*/  LDS.U8 R5, [R11+0x90] ;  /* 0x000090000b057984 */ /* 0x000e620000000000 */
[----:B---3--:R-:W-:-:S03]  /*04b0*/  PRMT R16, R23, 0x3340, R16 ;  /* 0x0000334017107816 */ /* 0x008fc60000000010 */
[----:B------:R-:W2:Y:S04]  /*04c0*/  LDS.U8 R27, [R10+0x4] ;  /* 0x000004000a1b7984 */ /* 0x000ea80000000000 */
[----:B------:R-:W-:Y:S01]  /*04d0*/  LDS.U8 R26, [R11+0xc0] ;  /* 0x0000c0000b1a7984 */ /* 0x000fe20000000000 */
[----:B----4-:R-:W-:-:S03]  /*04e0*/  PRMT R23, R3, 0x3340, R2 ;  /* 0x0000334003177816 */ /* 0x010fc60000000002 */
[----:B------:R-:W-:Y:S04]  /*04f0*/  LDS.U8 R28, [R10+0xe] ;  /* 0x00000e000a1c7984 */ /* 0x000fe80000000000 */
[----:B------:R-:W-:Y:S04]  /*0500*/  LDS.U8 R2, [R10+0xb] ;  /* 0x00000b000a027984 */ /* 0x000fe80000000000 */
[----:B------:R-:W3:Y:S01]  /*0510*/  LDS.U8 R3, [R10+0xa] ;  /* 0x00000a000a037984 */ /* 0x000ee20000000000 */
[----:B-----5:R-:W-:Y:S02]  /*0520*/  PRMT R22, R29, 0x3340, R22 ;  /* 0x000033401d167816 */ /* 0x020fe40000000016 */
[----:B------:R-:W-:-:S02]  /*0530*/  PRMT R16, R25, 0x5410, R16 ;  /* 0x0000541019107816 */ /* 0x000fc40000000010 */
[----:B------:R-:W-:Y:S01]  /*0540*/  PRMT R17, R22, 0x5410, R17 ;  /* 0x0000541016117816 */ /* 0x000fe20000000011 */
[----:B------:R-:W-:Y:S01]  /*0550*/  LDS.U8 R25, [R10+0x6] ;  /* 0x000006000a197984 */ /* 0x000fe20000000000 */
[----:B------:R-:W-:-:S03]  /*0560*/  PRMT R23, R23, 0x5410, R4 ;  /* 0x0000541017177816 */ /* 0x000fc60000000004 */
[----:B------:R-:W4:Y:S01]  /*0570*/  LDS.U8 R22, [R10+0x7] ;  /* 0x000007000a167984 */ /* 0x000f220000000000 */
[----:B0-----:R-:W-:Y:S02]  /*0580*/  PRMT R20, R20, 0x3340, R21 ;  /* 0x0000334014147816 */ /* 0x001fe40000000015 */
[----:B-1----:R-:W-:Y:S01]  /*0590*/  PRMT R5, R18, 0x3340, R5 ;  /* 0x0000334012057816 */ /* 0x002fe20000000005 */
[----:B------:R-:W-:Y:S01]  /*05a0*/  IDP.4A.S8.S8 R16, R16, R17, R15 ;  /* 0x0000001110107226 */ /* 0x000fe2000000060f */
[----:B------:R-:W0:Y:S02]  /*05b0*/  LDS.U8 R21, [R10+0xf] ;  /* 0x00000f000a157984 */ /* 0x000e240000000000 */
[----:B------:R-:W-:Y:S02]  /*05c0*/  PRMT R4, R5, 0x5410, R20 ;  /* 0x0000541005047816 */ /* 0x000fe40000000014 */
[----:B------:R-:W-:Y:S01]  /*05d0*/  LDS.U8 R5, [R10+0x9] ;  /* 0x000009000a057984 */ /* 0x000fe20000000000 */
[----:B--2---:R-:W-:-:S03]  /*05e0*/  PRMT R27, R27, 0x3340, R24 ;  /* 0x000033401b1b7816 */ /* 0x004fc60000000018 */
[----:B------:R-:W1:Y:S04]  /*05f0*/  LDS.U8 R20, [R10+0x8] ;  /* 0x000008000a147984 */ /* 0x000e680000000000 */
[----:B------:R-:W-:Y:S04]  /*0600*/  LDS.U8 R15, [R11+0xf0] ;  /* 0x0000f0000b0f7984 */ /* 0x000fe80000000000 */
[----:B------:R-:W2:Y:S01]  /*0610*/  LDS.U8 R24, [R11+0xe0] ;  /* 0x0000e0000b187984 */ /* 0x000ea20000000000 */
[----:B---3--:R-:W-:-:S03]  /*0620*/  PRMT R2, R3, 0x3340, R2 ;  /* 0x0000334003027816 */ /* 0x008fc60000000002 */
[----:B------:R-:W3:Y:S04]  /*0630*/  LDS.U8 R17, [R11+0xd0] ;  /* 0x0000d0000b117984 */ /* 0x000ee80000000000 */
[----:B------:R-:W-:Y:S04]  /*0640*/  LDS.U8 R18, [R10+0xd] ;  /* 0x00000d000a127984 */ /* 0x000fe80000000000 */
[----:B------:R-:W5:Y:S01]  /*0650*/  LDS.U8 R3, [R10+0xc] ;  /* 0x00000c000a037984 */ /* 0x000f620000000000 */
[----:B----4-:R-:W-:-:S04]  /*0660*/  PRMT R22, R25, 0x3340, R22 ;  /* 0x0000334019167816 */ /* 0x010fc80000000016 */
[----:B------:R-:W-:-:S05]  /*0670*/  PRMT R22, R27, 0x5410, R22 ;  /* 0x000054101b167816 */ /* 0x000fca0000000016 */
[----:B------:R-:W-:Y:S01]  /*0680*/  IDP.4A.S8.S8 R23, R23, R22, R16 ;  /* 0x0000001617177226 */ /* 0x000fe20000000610 */
[----:B0-----:R-:W-:Y:S02]  /*0690*/  PRMT R21, R28, 0x3340, R21 ;  /* 0x000033401c157816 */ /* 0x001fe40000000015 */
[----:B-1----:R-:W-:-:S04]  /*06a0*/  PRMT R5, R20, 0x3340, R5 ;  /* 0x0000334014057816 */ /* 0x002fc80000000005 */
[----:B------:R-:W-:Y:S02]  /*06b0*/  PRMT R2, R5, 0x5410, R2 ;  /* 0x0000541005027816 */ /* 0x000fe40000000002 */
[----:B--2---:R-:W-:Y:S02]  /*06c0*/  PRMT R15, R24, 0x3340, R15 ;  /* 0x00003340180f7816 */ /* 0x004fe4000000000f */
[----:B---3--:R-:W-:Y:S01]  /*06d0*/  PRMT R26, R26, 0x3340, R17 ;  /* 0x000033401a1a7816 */ /* 0x008fe20000000011 */
[----:B------:R-:W-:-:S03]  /*06e0*/  IDP.4A.S8.S8 R2, R4, R2, R23 ;  /* 0x0000000204027226 */ /* 0x000fc60000000617 */
[----:B------:R-:W-:Y:S02]  /*06f0*/  PRMT R15, R26, 0x5410, R15 ;  /* 0x000054101a0f7816 */ /* 0x000fe4000000000f */
[----:B-----5:R-:W-:-:S04]  /*0700*/  PRMT R18, R3, 0x3340, R18 ;  /* 0x0000334003127816 */ /* 0x020fc80000000012 */
[----:B------:R-:W-:-:S05]  /*0710*/  PRMT R18, R18, 0x5410, R21 ;  /* 0x0000541012127816 */ /* 0x000fca0000000015 */
[----:B------:R-:W-:Y:S01]  /*0720*/  IDP.4A.S8.S8 R15, R15, R18, R2 ;  /* 0x000000120f0f7226 */ /* 0x000fe20000000602 */
[----:B------:R-:W-:Y:S06]  /*0730*/  BAR.SYNC.DEFER_BLOCKING 0x0 ;  /* 0x0000000000007b1d */ /* 0x000fec0000010000 */
[----:B------:R-:W-:Y:S05]  /*0740*/  BRA.U UP0, `(.L_x_1) ;  /* 0xfffffff900b07547 */ /* 0x000fea000b83ffff */
[----:B------:R-:W-:-:S07]  /*0750*/  I2FP.F32.S32 R15, R15 ;  /* 0x0000000f000f7245 */ /* 0x000fce0000201400 */
.L_x_0:
[----:B------:R-:W0:Y:S02]  /*0760*/  LDCU.64 UR10, c[0x0][0x3a0] ;  /* 0x00007400ff0a77ac */ /* 0x000e240008000a00 */
[----:B0-----:R-:W-:-:S04]  /*0770*/  ISETP.GE.AND P0, PT, R7, UR11, PT ;  /* 0x0000000b07007c0c */ /* 0x001fc8000bf06270 */
[----:B------:R-:W-:-:S13]  /*0780*/  ISETP.GE.OR P0, PT, R0, UR10, P0 ;  /* 0x0000000a00007c0c */ /* 0x000fda0008706670 */
[----:B------:R-:W-:Y:S05]  /*0790*/  @P0 EXIT ;  /* 0x000000000000094d */ /* 0x000fea0003800000 */
[----:B------:R-:W0:Y:S01]  /*07a0*/  LDCU.64 UR4, c[0x0][0x390] ;  /* 0x00007200ff0477ac */ /* 0x000e220008000a00 */
[----:B------:R-:W1:Y:S01]  /*07b0*/  LDC.64 R4, c[0x0][0x398] ;  /* 0x0000e600ff047b82 */ /* 0x000e620000000a00 */
[----:B------:R-:W2:Y:S01]  /*07c0*/  LDCU.64 UR6, c[0x0][0x3b0] ;  /* 0x00007600ff0677ac */ /* 0x000ea20008000a00 */
[----:B0-----:R-:W-:Y:S01]  /*07d0*/  ISETP.NE.U32.AND P0, PT, RZ, UR4, PT ;  /* 0x00000004ff007c0c */ /* 0x001fe2000bf05070 */
[----:B------:R-:W0:Y:S03]  /*07e0*/  LDCU UR4, c[0x0][0x3ac] ;  /* 0x00007580ff0477ac */ /* 0x000e260008000800 */
[----:B------:R-:W-:-:S13]  /*07f0*/  ISETP.NE.AND.EX P0, PT, RZ, UR5, PT, P0 ;  /* 0x00000005ff007c0c */ /* 0x000fda000bf05300 */
[----:B------:R-:W3:Y:S02]  /*0800*/  @P0 LDC.64 R2, c[0x0][0x390] ;  /* 0x0000e400ff020b82 */ /* 0x000ee40000000a00 */
[----:B---3--:R-:W-:-:S06]  /*0810*/  @P0 IMAD.WIDE R2, R7, 0x4, R2 ;  /* 0x0000000407020825 */ /* 0x008fcc00078e0202 */
[----:B------:R-:W3:Y:S01]  /*0820*/  @P0 LDG.E.CONSTANT R2, desc[UR8][R2.64] ;  /* 0x0000000802020981 */ /* 0x000ee2000c1e9900 */
[----:B0-----:R-:W-:Y:S01]  /*0830*/  FMUL R15, R15, UR4 ;  /* 0x000000040f0f7c20 */ /* 0x001fe20008400000 */
[----:B------:R-:W-:-:S03]  /*0840*/  IMAD R7, R0, UR11, R7 ;  /* 0x0000000b00077c24 */ /* 0x000fc6000f8e0207 */
[----:B--2---:R-:W-:Y:S01]  /*0850*/  FMUL R15, R15, UR6 ;  /* 0x000000060f0f7c20 */ /* 0x004fe20008400000 */
[----:B-1----:R-:W-:-:S04]  /*0860*/  IMAD.WIDE R4, R7, 0x4, R4 ;  /* 0x0000000407047825 */ /* 0x002fc800078e0204 */
[----:B------:R-:W-:-:S04]  /*0870*/  FMUL R15, R15, UR7 ;  /* 0x000000070f0f7c20 */ /* 0x000fc80008400000 */
[----:B---3--:R-:W-:-:S05]  /*0880*/  @P0 FADD R15, R15, R2 ;  /* 0x000000020f0f0221 */ /* 0x008fca0000000000 */
[----:B------:R-:W-:-:S05]  /*0890*/  FMNMX R15, RZ, R15, !PT ;  /* 0x0000000fff0f7209 */ /* 0x000fca0007800000 */
[----:B------:R-:W-:Y:S01]  /*08a0*/  STG.E desc[UR8][R4.64], R15 ;  /* 0x0000000f04007986 */ /* 0x000fe2000c101908 */
[----:B------:R-:W-:Y:S05]  /*08b0*/  EXIT ;  /* 0x000000000000794d */ /* 0x000fea0003800000 */
.L_x_2:
[----:B------:R-:W-:-:S00]  /*08c0*/  BRA `(.L_x_2) ;  /* 0xfffffffc00fc7947 */ /* 0x000fc0000383ffff */
[----:B------:R-:W-:-:S00]  /*08d0*/  NOP ;  /* 0x0000000000007918 */ /* 0x000fc00000000000 */
        /* <DEDUP_REMOVED lines=10> */
.L_x_26:


//--------------------- .text._Z15quantize_kernelPKfPaiff --------------------------
	.section	.text._Z15quantize_kernelPKfPaiff,"ax",@progbits
	.align	128
        .global         _Z15quantize_kernelPKfPaiff
        .type           _Z15quantize_kernelPKfPaiff,@function
        .size           _Z15quantize_kernelPKfPaiff,(.L_x_25 - _Z15quantize_kernelPKfPaiff)
        .other          _Z15quantize_kernelPKfPaiff,@"STO_CUDA_ENTRY STV_DEFAULT"
_Z15quantize_kernelPKfPaiff:
.text._Z15quantize_kernelPKfPaiff:
[----:B------:R-:W-:Y:S01]  /*0000*/  LDC R1, c[0x0][0x37c] ;  /* 0x0000df00ff017b82 */ /* 0x000fe20000000800 */
[----:B------:R-:W0:Y:S07]  /*0010*/  S2R R3, SR_TID.X ;  /* 0x0000000000037919 */ /* 0x000e2e0000002100 */
[----:B------:R-:W0:Y:S01]  /*0020*/  S2UR UR4, SR_CTAID.X ;  /* 0x00000000000479c3 */ /* 0x000e220000002500 */
[----:B------:R-:W1:Y:S07]  /*0030*/  LDCU UR5, c[0x0][0x390] ;  /* 0x00007200ff0577ac */ /* 0x000e6e0008000800 */
[----:B------:R-:W0:Y:S02]  /*0040*/  LDC R2, c[0x0][0x360] ;  /* 0x0000d800ff027b82 */ /* 0x000e240000000800 */
[----:B0-----:R-:W-:-:S05]  /*0050*/  IMAD R2, R2, UR4, R3 ;  /* 0x0000000402027c24 */ /* 0x001fca000f8e0203 */
[----:B-1----:R-:W-:-:S13]  /*0060*/  ISETP.GE.AND P0, PT, R2, UR5, PT ;  /* 0x0000000502007c0c */ /* 0x002fda000bf06270 */
[----:B------:R-:W-:Y:S05]  /*0070*/  @P0 EXIT ;  /* 0x000000000000094d */ /* 0x000fea0003800000 */
[----:B------:R-:W0:Y:S01]  /*0080*/  LDC.64 R4, c[0x0][0x380] ;  /* 0x0000e000ff047b82 */ /* 0x000e220000000a00 */
[----:B------:R-:W1:Y:S07]  /*0090*/  LDCU.64 UR4, c[0x0][0x358] ;  /* 0x00006b00ff0477ac */ /* 0x000e6e0008000a00 */
[----:B------:R-:W2:Y:S01]  /*00a0*/  LDC R9, c[0x0][0x394] ;  /* 0x0000e500ff097b82 */ /* 0x000ea20000000800 */
[----:B0-----:R-:W-:-:S05]  /*00b0*/  IMAD.WIDE R4, R2, 0x4, R4 ;  /* 0x0000000402047825 */ /* 0x001fca00078e0204 */
[----:B-1----:R-:W3:Y:S01]  /*00c0*/  LDG.E.CONSTANT R0, desc[UR4][R4.64] ;  /* 0x0000000404007981 */ /* 0x002ee2000c1e9900 */
[----:B------:R-:W-:Y:S01]  /*00d0*/  BSSY.RECONVERGENT B0, `(.L_x_3) ;  /* 0x000000c000007945 */ /* 0x000fe20003800200 */
[----:B--2---:R-:W0:Y:S02]  /*00e0*/  MUFU.RCP R3, R9 ;  /* 0x0000000900037308 */ /* 0x004e240000001000 */
[----:B0-----:R-:W-:-:S04]  /*00f0*/  FFMA R6, R3, -R9, 1 ;  /* 0x3f80000003067423 */ /* 0x001fc80000000809 */
[----:B------:R-:W-:Y:S02]  /*0100*/  FFMA R3, R3, R6, R3 ;  /* 0x0000000603037223 */ /* 0x000fe40000000003 */
[----:B---3--:R-:W0:Y:S02]  /*0110*/  FCHK P0, R0, R9 ;  /* 0x0000000900007302 */ /* 0x008e240000000000 */
[----:B------:R-:W-:-:S04]  /*0120*/  FFMA R6, R0, R3, RZ ;  /* 0x0000000300067223 */ /* 0x000fc800000000ff */
[----:B------:R-:W-:-:S04]  /*0130*/  FFMA R7, R6, -R9, R0 ;  /* 0x8000000906077223 */ /* 0x000fc80000000000 */
[----:B------:R-:W-:Y:S01]  /*0140*/  FFMA R3, R3, R7, R6 ;  /* 0x0000000703037223 */ /* 0x000fe20000000006 */
[----:B0-----:R-:W-:Y:S06]  /*0150*/  @!P0 BRA `(.L_x_4) ;  /* 0x00000000000c8947 */ /* 0x001fec0003800000 */
[----:B------:R-:W-:-:S07]  /*0160*/  MOV R4, 0x180 ;  /* 0x0000018000047802 */ /* 0x000fce0000000f00 */
[----:B------:R-:W-:Y:S05]  /*0170*/  CALL.REL.NOINC `($__internal_0_$__cuda_sm3x_div_rn_noftz_f32_slowpath) ;  /* 0x00000000003c7944 */ /* 0x000fea0003c00000 */
[----:B------:R-:W-:-:S07]  /*0180*/  IMAD.MOV.U32 R3, RZ, RZ, R0 ;  /* 0x000000ffff037224 */ /* 0x000fce00078e0000 */
.L_x_4:
[----:B------:R-:W-:Y:S05]  /*0190*/  BSYNC.RECONVERGENT B0 ;  /* 0x0000000000007941 */ /* 0x000fea0003800200 */
.L_x_3:
[----:B------:R-:W0:Y:S01]  /*01a0*/  LDCU UR6, c[0x0][0x398] ;  /* 0x00007300ff0677ac */ /* 0x000e220008000800 */
[----:B------:R-:W-:Y:S02]  /*01b0*/  IMAD.MOV.U32 R0, RZ, RZ, 0x3f000000 ;  /* 0x3f000000ff007424 */ /* 0x000fe400078e00ff */
[----:B0-----:R-:W-:Y:S01]  /*01c0*/  FADD R3, R3, UR6 ;  /* 0x0000000603037e21 */ /* 0x001fe20008000000 */
[----:B------:R-:W0:Y:S04]  /*01d0*/  LDCU.64 UR6, c[0x0][0x388] ;  /* 0x00007100ff0677ac */ /* 0x000e280008000a00 */
[----:B------:R-:W-:-:S04]  /*01e0*/  FMNMX R3, R3, 127, PT ;  /* 0x42fe000003037809 */ /* 0x000fc80003800000 */
[----:B------:R-:W-:-:S04]  /*01f0*/  FMNMX R3, R3, -128, !PT ;  /* 0xc300000003037809 */ /* 0x000fc80007800000 */
[----:B------:R-:W-:-:S05]  /*0200*/  LOP3.LUT R0, R0, 0x80000000, R3, 0xb8, !PT ;  /* 0x8000000000007812 */ /* 0x000fca00078eb803 */
[----:B------:R-:W-:Y:S01]  /*0210*/  FADD.RZ R0, R3, R0 ;  /* 0x0000000003007221 */ /* 0x000fe2000000c000 */
[----:B0-----:R-:W-:-:S03]  /*0220*/  IADD3 R4, P0, PT, R2, UR6, RZ ;  /* 0x0000000602047c10 */ /* 0x001fc6000ff1e0ff */
[----:B------:R-:W0:Y:S01]  /*0230*/  F2I.TRUNC.NTZ R3, R0 ;  /* 0x0000000000037305 */ /* 0x000e22000020f100 */
[----:B------:R-:W-:-:S05]  /*0240*/  LEA.HI.X.SX32 R5, R2, UR7, 0x1, P0 ;  /* 0x0000000702057c11 */ /* 0x000fca00080f0eff */
[----:B0-----:R-:W-:Y:S01]  /*0250*/  STG.E.U8 desc[UR4][R4.64], R3 ;  /* 0x0000000304007986 */ /* 0x001fe2000c101104 */
[----:B------:R-:W-:Y:S05]  /*0260*/  EXIT ;  /* 0x000000000000794d */ /* 0x000fea0003800000 */
        .weak           $__internal_0_$__cuda_sm3x_div_rn_noftz_f32_slowpath
        .type           $__internal_0_$__cuda_sm3x_div_rn_noftz_f32_slowpath,@function
        .size           $__internal_0_$__cuda_sm3x_div_rn_noftz_f32_slowpath,(.L_x_25 - $__internal_0_$__cuda_sm3x_div_rn_noftz_f32_slowpath)
$__internal_0_$__cuda_sm3x_div_rn_noftz_f32_slowpath:
[----:B------:R-:W0:Y:S01]  /*0270*/  LDC R3, c[0x0][0x394] ;  /* 0x0000e500ff037b82 */ /* 0x000e220000000800 */
[--C-:B------:R-:W-:Y:S01]  /*0280*/  SHF.R.U32.HI R5, RZ, 0x17, R0.reuse ;  /* 0x00000017ff057819 */ /* 0x100fe20000011600 */
[----:B------:R-:W1:Y:S01]  /*0290*/  LDCU UR6, c[0x0][0x394] ;  /* 0x00007280ff0677ac */ /* 0x000e620008000800 */
[----:B------:R-:W-:Y:S01]  /*02a0*/  BSSY.RECONVERGENT B1, `(.L_x_5) ;  /* 0x0000064000017945 */ /* 0x000fe20003800200 */
[----:B------:R-:W-:Y:S01]  /*02b0*/  IMAD.MOV.U32 R7, RZ, RZ, R0 ;  /* 0x000000ffff077224 */ /* 0x000fe200078e0000 */
[----:B------:R-:W-:-:S05]  /*02c0*/  LOP3.LUT R5, R5, 0xff, RZ, 0xc0, !PT ;  /* 0x000000ff05057812 */ /* 0x000fca00078ec0ff */
[----:B------:R-:W-:Y:S02]  /*02d0*/  VIADD R10, R5, 0xffffffff ;  /* 0xffffffff050a7836 */ /* 0x000fe40000000000 */
[----:B-1----:R-:W-:Y:S01]  /*02e0*/  IMAD.U32 R8, RZ, RZ, UR6 ;  /* 0x00000006ff087e24 */ /* 0x002fe2000f8e00ff */
[----:B0-----:R-:W-:-:S04]  /*02f0*/  SHF.R.U32.HI R6, RZ, 0x17, R3 ;  /* 0x00000017ff067819 */ /* 0x001fc80000011603 */
[----:B------:R-:W-:-:S05]  /*0300*/  LOP3.LUT R6, R6, 0xff, RZ, 0xc0, !PT ;  /* 0x000000ff06067812 */ /* 0x000fca00078ec0ff */
[----:B------:R-:W-:-:S05]  /*0310*/  VIADD R11, R6, 0xffffffff ;  /* 0xffffffff060b7836 */ /* 0x000fca0000000000 */
[----:B------:R-:W-:-:S04]  /*0320*/  ISETP.GT.U32.AND P0, PT, R11, 0xfd, PT ;  /* 0x000000fd0b00780c */ /* 0x000fc80003f04070 */
[----:B------:R-:W-:-:S13]  /*0330*/  ISETP.GT.U32.OR P0, PT, R10, 0xfd, P0 ;  /* 0x000000fd0a00780c */ /* 0x000fda0000704470 */
[----:B------:R-:W-:Y:S01]  /*0340*/  @!P0 IMAD.MOV.U32 R9, RZ, RZ, RZ ;  /* 0x000000ffff098224 */ /* 0x000fe200078e00ff */
[----:B------:R-:W-:Y:S06]  /*0350*/  @!P0 BRA `(.L_x_6) ;  /* 0x00000000005c8947 */ /* 0x000fec0003800000 */
[----:B------:R-:W-:Y:S02]  /*0360*/  FSETP.GTU.FTZ.AND P1, PT, |R3|, +INF , PT ;  /* 0x7f8000000300780b */ /* 0x000fe40003f3c200 */
[----:B------:R-:W-:-:S04]  /*0370*/  FSETP.GTU.FTZ.AND P0, PT, |R0|, +INF , PT ;  /* 0x7f8000000000780b */ /* 0x000fc80003f1c200 */
[----:B------:R-:W-:-:S13]  /*0380*/  PLOP3.LUT P0, PT, P0, P1, PT, 0xf8, 0x8f ;  /* 0x00000000008f781c */ /* 0x000fda0000703f70 */
[----:B------:R-:W-:Y:S05]  /*0390*/  @P0 BRA `(.L_x_7) ;  /* 0x00000004004c0947 */ /* 0x000fea0003800000 */
[----:B------:R-:W-:-:S13]  /*03a0*/  LOP3.LUT P0, RZ, R8, 0x7fffffff, R7, 0xc8, !PT ;  /* 0x7fffffff08ff7812 */ /* 0x000fda000780c807 */
[----:B------:R-:W-:Y:S05]  /*03b0*/  @!P0 BRA `(.L_x_8) ;  /* 0x00000004003c8947 */ /* 0x000fea0003800000 */
[C---:B------:R-:W-:Y:S02]  /*03c0*/  FSETP.NEU.FTZ.AND P2, PT, |R0|.reuse, +INF , PT ;  /* 0x7f8000000000780b */ /* 0x040fe40003f5d200 */
[----:B------:R-:W-:Y:S02]  /*03d0*/  FSETP.NEU.FTZ.AND P1, PT, |R3|, +INF , PT ;  /* 0x7f8000000300780b */ /* 0x000fe40003f3d200 */
[----:B------:R-:W-:-:S11]  /*03e0*/  FSETP.NEU.FTZ.AND P0, PT, |R0|, +INF , PT ;  /* 0x7f8000000000780b */ /* 0x000fd60003f1d200 */
[----:B------:R-:W-:Y:S05]  /*03f0*/  @!P1 BRA !P2, `(.L_x_8) ;  /* 0x00000004002c9947 */ /* 0x000fea0005000000 */
[----:B------:R-:W-:-:S04]  /*0400*/  LOP3.LUT P2, RZ, R7, 0x7fffffff, RZ, 0xc0, !PT ;  /* 0x7fffffff07ff7812 */ /* 0x000fc8000784c0ff */
[----:B------:R-:W-:-:S13]  /*0410*/  PLOP3.LUT P1, PT, P1, P2, PT, 0x2f, 0xf2 ;  /* 0x0000000000f2781c */ /* 0x000fda0000f24577 */
[----:B------:R-:W-:Y:S05]  /*0420*/  @P1 BRA `(.L_x_9) ;  /* 0x0000000400181947 */ /* 0x000fea0003800000 */
[----:B------:R-:W-:-:S04]  /*0430*/  LOP3.LUT P1, RZ, R8, 0x7fffffff, RZ, 0xc0, !PT ;  /* 0x7fffffff08ff7812 */ /* 0x000fc8000782c0ff */
[----:B------:R-:W-:-:S13]  /*0440*/  PLOP3.LUT P0, PT, P0, P1, PT, 0x2f, 0xf2 ;  /* 0x0000000000f2781c */ /* 0x000fda0000702577 */
[----:B------:R-:W-:Y:S05]  /*0450*/  @P0 BRA `(.L_x_10) ;  /* 0x0000000400000947 */ /* 0x000fea0003800000 */
[----:B------:R-:W-:Y:S02]  /*0460*/  ISETP.GE.AND P0, PT, R10, RZ, PT ;  /* 0x000000ff0a00720c */ /* 0x000fe40003f06270 */
[----:B------:R-:W-:-:S11]  /*0470*/  ISETP.GE.AND P1, PT, R11, RZ, PT ;  /* 0x000000ff0b00720c */ /* 0x000fd60003f26270 */
[----:B------:R-:W-:Y:S02]  /*0480*/  @P0 IMAD.MOV.U32 R9, RZ, RZ, RZ ;  /* 0x000000ffff090224 */ /* 0x000fe400078e00ff */
[----:B------:R-:W-:Y:S01]  /*0490*/  @!P0 FFMA R7, R0, 1.84467440737095516160e+19, RZ ;  /* 0x5f80000000078823 */ /* 0x000fe200000000ff */
[----:B------:R-:W-:Y:S02]  /*04a0*/  @!P0 IMAD.MOV.U32 R9, RZ, RZ, -0x40 ;  /* 0xffffffc0ff098424 */ /* 0x000fe400078e00ff */
[----:B------:R-:W-:Y:S02]  /*04b0*/  @!P1 FFMA R8, R3, 1.84467440737095516160e+19, RZ ;  /* 0x5f80000003089823 */ /* 0x000fe400000000ff */
[----:B------:R-:W-:-:S07]  /*04c0*/  @!P1 VIADD R9, R9, 0x40 ;  /* 0x0000004009099836 */ /* 0x000fce0000000000 */
.L_x_6:
[----:B------:R-:W-:Y:S01]  /*04d0*/  LEA R3, R6, 0xc0800000, 0x17 ;  /* 0xc080000006037811 */ /* 0x000fe200078eb8ff */
[----:B------:R-:W-:Y:S01]  /*04e0*/  VIADD R5, R5, 0xffffff81 ;  /* 0xffffff8105057836 */ /* 0x000fe20000000000 */
[----:B------:R-:W-:Y:S03]  /*04f0*/  BSSY.RECONVERGENT B2, `(.L_x_11) ;  /* 0x0000035000027945 */ /* 0x000fe60003800200 */
[----:B------:R-:W-:Y:S01]  /*0500*/  IMAD.IADD R3, R8, 0x1, -R3 ;  /* 0x0000000108037824 */ /* 0x000fe200078e0a03 */
[C---:B------:R-:W-:Y:S01]  /*0510*/  IADD3 R6, PT, PT, R5.reuse, 0x7f, -R6 ;  /* 0x0000007f05067810 */ /* 0x040fe20007ffe806 */
[----:B------:R-:W-:Y:S02]  /*0520*/  IMAD R0, R5, -0x800000, R7 ;  /* 0xff80000005007824 */ /* 0x000fe400078e0207 */
[----:B------:R-:W0:Y:S01]  /*0530*/  MUFU.RCP R8, R3 ;  /* 0x0000000300087308 */ /* 0x000e220000001000 */
[----:B------:R-:W-:Y:S01]  /*0540*/  FADD.FTZ R11, -R3, -RZ ;  /* 0x800000ff030b7221 */ /* 0x000fe20000010100 */
[----:B------:R-:W-:-:S03]  /*0550*/  IMAD.IADD R6, R6, 0x1, R9 ;  /* 0x0000000106067824 */ /* 0x000fc600078e0209 */
[----:B0-----:R-:W-:-:S04]  /*0560*/  FFMA R13, R8, R11, 1 ;  /* 0x3f800000080d7423 */ /* 0x001fc8000000000b */
[----:B------:R-:W-:-:S04]  /*0570*/  FFMA R10, R8, R13, R8 ;  /* 0x0000000d080a7223 */ /* 0x000fc80000000008 */
[----:B------:R-:W-:-:S04]  /*0580*/  FFMA R7, R0, R10, RZ ;  /* 0x0000000a00077223 */ /* 0x000fc800000000ff */
[----:B------:R-:W-:-:S04]  /*0590*/  FFMA R8, R11, R7, R0 ;  /* 0x000000070b087223 */ /* 0x000fc80000000000 */
[----:B------:R-:W-:-:S04]  /*05a0*/  FFMA R7, R10, R8, R7 ;  /* 0x000000080a077223 */ /* 0x000fc80000000007 */
[----:B------:R-:W-:-:S04]  /*05b0*/  FFMA R8, R11, R7, R0 ;  /* 0x000000070b087223 */ /* 0x000fc80000000000 */
[----:B------:R-:W-:-:S05]  /*05c0*/  FFMA R0, R10, R8, R7 ;  /* 0x000000080a007223 */ /* 0x000fca0000000007 */
[----:B------:R-:W-:-:S04]  /*05d0*/  SHF.R.U32.HI R3, RZ, 0x17, R0 ;  /* 0x00000017ff037819 */ /* 0x000fc80000011600 */
[----:B------:R-:W-:-:S05]  /*05e0*/  LOP3.LUT R3, R3, 0xff, RZ, 0xc0, !PT ;  /* 0x000000ff03037812 */ /* 0x000fca00078ec0ff */
[----:B------:R-:W-:-:S04]  /*05f0*/  IMAD.IADD R9, R3, 0x1, R6 ;  /* 0x0000000103097824 */ /* 0x000fc800078e0206 */
[----:B------:R-:W-:-:S05]  /*0600*/  VIADD R3, R9, 0xffffffff ;  /* 0xffffffff09037836 */ /* 0x000fca0000000000 */
[----:B------:R-:W-:-:S13]  /*0610*/  ISETP.GE.U32.AND P0, PT, R3, 0xfe, PT ;  /* 0x000000fe0300780c */ /* 0x000fda0003f06070 */
[----:B------:R-:W-:Y:S05]  /*0620*/  @!P0 BRA `(.L_x_12) ;  /* 0x0000000000808947 */ /* 0x000fea0003800000 */
[----:B------:R-:W-:-:S13]  /*0630*/  ISETP.GT.AND P0, PT, R9, 0xfe, PT ;  /* 0x000000fe0900780c */ /* 0x000fda0003f04270 */
[----:B------:R-:W-:Y:S05]  /*0640*/  @P0 BRA `(.L_x_13) ;  /* 0x00000000006c0947 */ /* 0x000fea0003800000 */
[----:B------:R-:W-:-:S13]  /*0650*/  ISETP.GE.AND P0, PT, R9, 0x1, PT ;  /* 0x000000010900780c */ /* 0x000fda0003f06270 */
[----:B------:R-:W-:Y:S05]  /*0660*/  @P0 BRA `(.L_x_14) ;  /* 0x0000000000740947 */ /* 0x000fea0003800000 */
[----:B------:R-:W-:Y:S02]  /*0670*/  ISETP.GE.AND P0, PT, R9, -0x18, PT ;  /* 0xffffffe80900780c */ /* 0x000fe40003f06270 */
[----:B------:R-:W-:-:S11]  /*0680*/  LOP3.LUT R0, R0, 0x80000000, RZ, 0xc0, !PT ;  /* 0x8000000000007812 */ /* 0x000fd600078ec0ff */
[----:B------:R-:W-:Y:S05]  /*0690*/  @!P0 BRA `(.L_x_14) ;  /* 0x0000000000688947 */ /* 0x000fea0003800000 */
[CCC-:B------:R-:W-:Y:S01]  /*06a0*/  FFMA.RZ R3, R10.reuse, R8.reuse, R7.reuse ;  /* 0x000000080a037223 */ /* 0x1c0fe2000000c007 */
[CCC-:B------:R-:W-:Y:S01]  /*06b0*/  FFMA.RM R6, R10.reuse, R8.reuse, R7.reuse ;  /* 0x000000080a067223 */ /* 0x1c0fe20000004007 */
[C---:B------:R-:W-:Y:S02]  /*06c0*/  ISETP.NE.AND P2, PT, R9.reuse, RZ, PT ;  /* 0x000000ff0900720c */ /* 0x040fe40003f45270 */
[----:B------:R-:W-:Y:S02]  /*06d0*/  ISETP.NE.AND P1, PT, R9, RZ, PT ;  /* 0x000000ff0900720c */ /* 0x000fe40003f25270 */
[----:B------:R-:W-:Y:S01]  /*06e0*/  LOP3.LUT R5, R3, 0x7fffff, RZ, 0xc0, !PT ;  /* 0x007fffff03057812 */ /* 0x000fe200078ec0ff */
[----:B------:R-:W-:Y:S01]  /*06f0*/  FFMA.RP R3, R10, R8, R7 ;  /* 0x000000080a037223 */ /* 0x000fe20000008007 */
[----:B------:R-:W-:Y:S02]  /*0700*/  VIADD R8, R9, 0x20 ;  /* 0x0000002009087836 */ /* 0x000fe40000000000 */
[----:B------:R-:W-:Y:S01]  /*0710*/  LOP3.LUT R5, R5, 0x800000, RZ, 0xfc, !PT ;  /* 0x0080000005057812 */ /* 0x000fe200078efcff */
[----:B------:R-:W-:Y:S01]  /*0720*/  IMAD.MOV R7, RZ, RZ, -R9 ;  /* 0x000000ffff077224 */ /* 0x000fe200078e0a09 */
[----:B------:R-:W-:-:S02]  /*0730*/  FSETP.NEU.FTZ.AND P0, PT, R3, R6, PT ;  /* 0x000000060300720b */ /* 0x000fc40003f1d000 */
[----:B------:R-:W-:Y:S02]  /*0740*/  SHF.L.U32 R8, R5, R8, RZ ;  /* 0x0000000805087219 */ /* 0x000fe400000006ff */
[----:B------:R-:W-:Y:S02]  /*0750*/  SEL R6, R7, RZ, P2 ;  /* 0x000000ff07067207 */ /* 0x000fe40001000000 */
[----:B------:R-:W-:Y:S02]  /*0760*/  ISETP.NE.AND P1, PT, R8, RZ, P1 ;  /* 0x000000ff0800720c */ /* 0x000fe40000f25270 */
[----:B------:R-:W-:Y:S02]  /*0770*/  SHF.R.U32.HI R6, RZ, R6, R5 ;  /* 0x00000006ff067219 */ /* 0x000fe40000011605 */
[----:B------:R-:W-:Y:S02]  /*0780*/  PLOP3.LUT P0, PT, P0, P1, PT, 0xf8, 0x8f ;  /* 0x00000000008f781c */ /* 0x000fe40000703f70 */
[----:B------:R-:W-:-:S02]  /*0790*/  SHF.R.U32.HI R8, RZ, 0x1, R6 ;  /* 0x00000001ff087819 */ /* 0x000fc40000011606 */
[----:B------:R-:W-:-:S04]  /*07a0*/  SEL R3, RZ, 0x1, !P0 ;  /* 0x00000001ff037807 */ /* 0x000fc80004000000 */
[----:B------:R-:W-:-:S04]  /*07b0*/  LOP3.LUT R3, R3, 0x1, R8, 0xf8, !PT ;  /* 0x0000000103037812 */ /* 0x000fc800078ef808 */
[----:B------:R-:W-:-:S05]  /*07c0*/  LOP3.LUT R3, R3, R6, RZ, 0xc0, !PT ;  /* 0x0000000603037212 */ /* 0x000fca00078ec0ff */
[----:B------:R-:W-:-:S05]  /*07d0*/  IMAD.IADD R3, R8, 0x1, R3 ;  /* 0x0000000108037824 */ /* 0x000fca00078e0203 */
[----:B------:R-:W-:Y:S01]  /*07e0*/  LOP3.LUT R0, R3, R0, RZ, 0xfc, !PT ;  /* 0x0000000003007212 */ /* 0x000fe200078efcff */
[----:B------:R-:W-:Y:S06]  /*07f0*/  BRA `(.L_x_14) ;  /* 0x0000000000107947 */ /* 0x000fec0003800000 */
.L_x_13:
[----:B------:R-:W-:-:S04]  /*0800*/  LOP3.LUT R0, R0, 0x80000000, RZ, 0xc0, !PT ;  /* 0x8000000000007812 */ /* 0x000fc800078ec0ff */
[----:B------:R-:W-:Y:S01]  /*0810*/  LOP3.LUT R0, R0, 0x7f800000, RZ, 0xfc, !PT ;  /* 0x7f80000000007812 */ /* 0x000fe200078efcff */
[----:B------:R-:W-:Y:S06]  /*0820*/  BRA `(.L_x_14) ;  /* 0x0000000000047947 */ /* 0x000fec0003800000 */
.L_x_12:
[----:B------:R-:W-:-:S07]  /*0830*/  IMAD R0, R6, 0x800000, R0 ;  /* 0x0080000006007824 */ /* 0x000fce00078e0200 */
.L_x_14:
[----:B------:R-:W-:Y:S05]  /*0840*/  BSYNC.RECONVERGENT B2 ;  /* 0x0000000000027941 */ /* 0x000fea0003800200 */
.L_x_11:
[----:B------:R-:W-:Y:S05]  /*0850*/  BRA `(.L_x_15) ;  /* 0x0000000000207947 */ /* 0x000fea0003800000 */
.L_x_10:
[----:B------:R-:W-:-:S04]  /*0860*/  LOP3.LUT R0, R8, 0x80000000, R7, 0x48, !PT ;  /* 0x8000000008007812 */ /* 0x000fc800078e4807 */
[----:B------:R-:W-:Y:S01]  /*0870*/  LOP3.LUT R0, R0, 0x7f800000, RZ, 0xfc, !PT ;  /* 0x7f80000000007812 */ /* 0x000fe200078efcff */
[----:B------:R-:W-:Y:S06]  /*0880*/  BRA `(.L_x_15) ;  /* 0x0000000000147947 */ /* 0x000fec0003800000 */
.L_x_9:
[----:B------:R-:W-:Y:S01]  /*0890*/  LOP3.LUT R0, R8, 0x80000000, R7, 0x48, !PT ;  /* 0x8000000008007812 */ /* 0x000fe200078e4807 */
[----:B------:R-:W-:Y:S06]  /*08a0*/  BRA `(.L_x_15) ;  /* 0x00000000000c7947 */ /* 0x000fec0003800000 */
.L_x_8:
[----:B------:R-:W0:Y:S01]  /*08b0*/  MUFU.RSQ R0, -QNAN ;  /* 0xffc0000000007908 */ /* 0x000e220000001400 */
[----:B------:R-:W-:Y:S05]  /*08c0*/  BRA `(.L_x_15) ;  /* 0x0000000000047947 */ /* 0x000fea0003800000 */
.L_x_7:
[----:B------:R-:W-:-:S07]  /*08d0*/  FADD.FTZ R0, R0, R3 ;  /* 0x0000000300007221 */ /* 0x000fce0000010000 */
.L_x_15:
[----:B------:R-:W-:Y:S05]  /*08e0*/  BSYNC.RECONVERGENT B1 ;  /* 0x0000000000017941 */ /* 0x000fea0003800200 */
.L_x_5:
[----:B------:R-:W-:-:S04]  /*08f0*/  IMAD.MOV.U32 R5, RZ, RZ, 0x0 ;  /* 0x00000000ff057424 */ /* 0x000fc800078e00ff */
[----:B0-----:R-:W-:Y:S05]  /*0900*/  RET.REL.NODEC R4 `(_Z15quantize_kernelPKfPaiff) ;  /* 0xfffffff404bc7950 */ /* 0x001fea0003c3ffff */
.L_x_16:
        /* <DEDUP_REMOVED lines=15> */
.L_x_25:


//--------------------- .text._Z22dequantize_fp32_kernelPKaPfiff --------------------------
	.section	.text._Z22dequantize_fp32_kernelPKaPfiff,"ax",@progbits
	.align	128
        .global         _Z22dequantize_fp32_kernelPKaPfiff
        .type           _Z22dequantize_fp32_kernelPKaPfiff,@function
        .size           _Z22dequantize_fp32_kernelPKaPfiff,(.L_x_28 - _Z22dequantize_fp32_kernelPKaPfiff)
        .other          _Z22dequantize_fp32_kernelPKaPfiff,@"STO_CUDA_ENTRY STV_DEFAULT"
_Z22dequantize_fp32_kernelPKaPfiff:
.text._Z22dequantize_fp32_kernelPKaPfiff:
        /* <DEDUP_REMOVED lines=8> */
[----:B------:R-:W0:Y:S01]  /*0080*/  LDCU.64 UR6, c[0x0][0x380] ;  /* 0x00007000ff0677ac */ /* 0x000e220008000a00 */
[----:B------:R-:W1:Y:S01]  /*0090*/  LDC.64 R2, c[0x0][0x388] ;  /* 0x0000e200ff027b82 */ /* 0x000e620000000a00 */
[----:B------:R-:W2:Y:S01]  /*00a0*/  LDCU.64 UR4, c[0x0][0x358] ;  /* 0x00006b00ff0477ac */ /* 0x000ea20008000a00 */
[C---:B0-----:R-:W-:Y:S01]  /*00b0*/  IADD3 R4, P0, PT, R7.reuse, UR6, RZ ;  /* 0x0000000607047c10 */ /* 0x041fe2000ff1e0ff */
[----:B------:R-:W0:Y:S03]  /*00c0*/  LDCU UR6, c[0x0][0x398] ;  /* 0x00007300ff0677ac */ /* 0x000e260008000800 */
[C---:B------:R-:W-:Y:S01]  /*00d0*/  LEA.HI.X.SX32 R5, R7.reuse, UR7, 0x1, P0 ;  /* 0x0000000707057c11 */ /* 0x040fe200080f0eff */
[----:B------:R-:W3:Y:S04]  /*00e0*/  LDCU UR7, c[0x0][0x394] ;  /* 0x00007280ff0777ac */ /* 0x000ee80008000800 */
[----:B--2---:R-:W2:Y:S01]  /*00f0*/  LDG.E.U8.CONSTANT R4, desc[UR4][R4.64] ;  /* 0x0000000404047981 */ /* 0x004ea2000c1e9100 */
[----:B-1----:R-:W-:Y:S01]  /*0100*/  IMAD.WIDE R2, R7, 0x4, R2 ;  /* 0x0000000407027825 */ /* 0x002fe200078e0202 */
[----:B--2---:R-:W0:Y:S03]  /*0110*/  I2F.S8 R0, R4 ;  /* 0x0000000400007306 */ /* 0x004e260000001400 */
[----:B0-----:R-:W-:-:S04]  /*0120*/  FADD R0, R0, -UR6 ;  /* 0x8000000600007e21 */ /* 0x001fc80008000000 */
[----:B---3--:R-:W-:-:S05]  /*0130*/  FMUL R7, R0, UR7 ;  /* 0x0000000700077c20 */ /* 0x008fca0008400000 */
[----:B------:R-:W-:Y:S01]  /*0140*/  STG.E desc[UR4][R2.64], R7 ;  /* 0x0000000702007986 */ /* 0x000fe2000c101904 */
[----:B------:R-:W-:Y:S05]  /*0150*/  EXIT ;  /* 0x000000000000794d */ /* 0x000fea0003800000 */
.L_x_17:
        /* <DEDUP_REMOVED lines=10> */
.L_x_28:


//--------------------- .text._Z17dequantize_kernelPKaP6__halfiff --------------------------
	.section	.text._Z17dequantize_kernelPKaP6__halfiff,"ax",@progbits
	.align	128
        .global         _Z17dequantize_kernelPKaP6__halfiff
        .type           _Z17dequantize_kernelPKaP6__halfiff,@function
        .size           _Z17dequantize_kernelPKaP6__halfiff,(.L_x_29 - _Z17dequantize_kernelPKaP6__halfiff)
        .other          _Z17dequantize_kernelPKaP6__halfiff,@"STO_CUDA_ENTRY STV_DEFAULT"
_Z17dequantize_kernelPKaP6__halfiff:
.text._Z17dequantize_kernelPKaP6__halfiff:
        /* <DEDUP_REMOVED lines=20> */
[----:B------:R-:W-:-:S05]  /*0140*/  F2FP.F16.F32.PACK_AB R0, RZ, R0 ;  /* 0x00000000ff00723e */ /* 0x000fca00000000ff */
[----:B------:R-:W-:Y:S01]  /*0150*/  STG.E.U16 desc[UR4][R2.64], R0 ;  /* 0x0000000002007986 */ /* 0x000fe2000c101504 */
[----:B------:R-:W-:Y:S05]  /*0160*/  EXIT ;  /* 0x000000000000794d */ /* 0x000fea0003800000 */
.L_x_18:
        /* <DEDUP_REMOVED lines=9> */
.L_x_29:


//--------------------- .text._Z18int4_matmul_kernelPKhS0_Piiiifff --------------------------
	.section	.text._Z18int4_matmul_kernelPKhS0_Piiiifff,"ax",@progbits
	.align	128
        .global         _Z18int4_matmul_kernelPKhS0_Piiiifff
        .type           _Z18int4_matmul_kernelPKhS0_Piiiifff,@function
        .size           _Z18int4_matmul_kernelPKhS0_Piiiifff,(.L_x_30 - _Z18int4_matmul_kernelPKhS0_Piiiifff)
        .other          _Z18int4_matmul_kernelPKhS0_Piiiifff,@"STO_CUDA_ENTRY STV_DEFAULT"
_Z18int4_matmul_kernelPKhS0_Piiiifff:
.text._Z18int4_matmul_kernelPKhS0_Piiiifff:
        /* <DEDUP_REMOVED lines=14> */
[----:B------:R-:W-:Y:S02]  /*00e0*/  IMAD.SHL.U32 R4, R2, 0x8, RZ ;  /* 0x0000000802047824 */ /* 0x000fe400078e00ff */
[----:B------:R-:W-:Y:S01]  /*00f0*/  IMAD.MOV.U32 R10, RZ, RZ, RZ ;  /* 0x000000ffff0a7224 */ /* 0x000fe200078e00ff */
[----:B------:R-:W-:Y:S01]  /*0100*/  UMOV UR6, 0x400 ;  /* 0x0000040000067882 */ /* 0x000fe20000000000 */
[----:B------:R-:W-:Y:S01]  /*0110*/  UIADD3 UR4, UPT, UPT, UR5, 0xf, URZ ;  /* 0x0000000f05047890 */ /* 0x000fe2000fffe0ff */
[----:B------:R-:W-:Y:S01]  /*0120*/  LOP3.LUT R11, R4, 0x1ff0, RZ, 0xc0, !PT ;  /* 0x00001ff0040b7812 */ /* 0x000fe200078ec0ff */
[----:B------:R-:W-:Y:S02]  /*0130*/  UIADD3 UR7, UPT, UPT, UR6, 0x80, URZ ;  /* 0x0000008006077890 */ /* 0x000fe4000fffe0ff */
[----:B------:R-:W-:-:S02]  /*0140*/  UIADD3 UR5, UPT, UPT, UR5, 0x1, URZ ;  /* 0x0000000105057890 */ /* 0x000fc4000fffe0ff */
[----:B------:R-:W-:Y:S02]  /*0150*/  USHF.R.U32.HI UR4, URZ, 0x4, UR4 ;  /* 0x00000004ff047899 */ /* 0x000fe40008011604 */
[----:B------:R-:W-:Y:S01]  /*0160*/  USHF.R.U32.HI UR5, URZ, 0x1, UR5 ;  /* 0x00000001ff057899 */ /* 0x000fe20008011605 */
[----:B------:R-:W2:Y:S01]  /*0170*/  LDCU UR14, c[0x0][0x398] ;  /* 0x00007300ff0e77ac */ /* 0x000ea20008000800 */
[--C-:B-1----:R-:W-:Y:S01]  /*0180*/  IMAD R5, R2, UR9, R7.reuse ;  /* 0x0000000902057c24 */ /* 0x102fe2000f8e0207 */
[----:B------:R-:W1:Y:S03]  /*0190*/  LDCU.64 UR12, c[0x0][0x380] ;  /* 0x00007000ff0c77ac */ /* 0x000e660008000a00 */
[----:B------:R-:W-:Y:S02]  /*01a0*/  IMAD R31, R0, UR5, R7 ;  /* 0x00000005001f7c24 */ /* 0x000fe4000f8e0207 */
[----:B------:R-:W-:Y:S01]  /*01b0*/  IMAD R5, R6, 0x10, R5 ;  /* 0x0000001006057824 */ /* 0x000fe200078e0205 */
[----:B0-----:R-:W-:-:S02]  /*01c0*/  ULEA UR6, UR8, UR6, 0x18 ;  /* 0x0000000608067291 */ /* 0x001fc4000f8ec0ff */
[----:B------:R-:W-:Y:S02]  /*01d0*/  ULEA UR7, UR8, UR7, 0x18 ;  /* 0x0000000708077291 */ /* 0x000fe4000f8ec0ff */
[----:B------:R-:W-:Y:S02]  /*01e0*/  UIADD3 UR4, UPT, UPT, -UR4, URZ, URZ ;  /* 0x000000ff04047290 */ /* 0x000fe4000fffe1ff */
[----:B------:R-:W-:Y:S02]  /*01f0*/  VIADD R8, R4, UR6 ;  /* 0x0000000604087c36 */ /* 0x000fe40008000000 */
[----:B------:R-:W-:-:S03]  /*0200*/  VIADD R6, R7, UR7 ;  /* 0x0000000707067c36 */ /* 0x000fc60008000000 */
[----:B------:R-:W-:Y:S01]  /*0210*/  LEA.HI R9, R7, R8, RZ, 0x1f ;  /* 0x0000000807097211 */ /* 0x000fe200078ff8ff */
[----:B--2---:R-:W-:-:S07]  /*0220*/  IMAD.IADD R8, R11, 0x1, R6 ;  /* 0x000000010b087824 */ /* 0x004fce00078e0206 */
.L_x_20:
[----:B------:R-:W0:Y:S01]  /*0230*/  LDC R12, c[0x0][0x39c] ;  /* 0x0000e700ff0c7b82 */ /* 0x000e220000000800 */
[----:B------:R-:W-:Y:S02]  /*0240*/  ISETP.GE.U32.AND P0, PT, R2, UR5, PT ;  /* 0x0000000502007c0c */ /* 0x000fe4000bf06070 */
[----:B------:R-:W-:Y:S02]  /*0250*/  ISETP.GE.U32.AND P1, PT, R7, UR5, PT ;  /* 0x0000000507007c0c */ /* 0x000fe4000bf26070 */
[C---:B-1----:R-:W-:Y:S02]  /*0260*/  IADD3 R14, P2, PT, R31.reuse, UR12, RZ ;  /* 0x0000000c1f0e7c10 */ /* 0x042fe4000ff5e0ff */
[----:B------:R-:W-:Y:S02]  /*0270*/  ISETP.GE.OR P1, PT, R0, UR14, P1 ;  /* 0x0000000e00007c0c */ /* 0x000fe40008f26670 */
[----:B------:R-:W-:Y:S02]  /*0280*/  PRMT R16, RZ, 0x7610, R16 ;  /* 0x00007610ff107816 */ /* 0x000fe40000000010 */
[----:B------:R-:W-:-:S02]  /*0290*/  LEA.HI.X.SX32 R15, R31, UR13, 0x1, P2 ;  /* 0x0000000d1f0f7c11 */ /* 0x000fc400090f0eff */
[----:B------:R-:W-:-:S07]  /*02a0*/  PRMT R11, RZ, 0x7610, R11 ;  /* 0x00007610ff0b7816 */ /* 0x000fce000000000b */
[----:B------:R-:W2:Y:S01]  /*02b0*/  @!P1 LDG.E.U8.CONSTANT R16, desc[UR10][R14.64] ;  /* 0x0000000a0e109981 */ /* 0x000ea2000c1e9100 */
[----:B0-----:R-:W-:-:S13]  /*02c0*/  ISETP.GE.OR P0, PT, R3, R12, P0 ;  /* 0x0000000c0300720c */ /* 0x001fda0000706670 */
[----:B------:R-:W0:Y:S02]  /*02d0*/  @!P0 LDC.64 R20, c[0x0][0x388] ;  /* 0x0000e200ff148b82 */ /* 0x000e240000000a00 */
[----:B0-----:R-:W-:-:S04]  /*02e0*/  @!P0 IADD3 R20, P3, PT, R5, R20, RZ ;  /* 0x0000001405148210 */ /* 0x001fc80007f7e0ff */
[----:B------:R-:W-:-:S05]  /*02f0*/  @!P0 LEA.HI.X.SX32 R21, R5, R21, 0x1, P3 ;  /* 0x0000001505158211 */ /* 0x000fca00018f0eff */
[----:B------:R-:W3:Y:S01]  /*0300*/  @!P0 LDG.E.U8.CONSTANT R11, desc[UR10][R20.64] ;  /* 0x0000000a140b8981 */ /* 0x000ee2000c1e9100 */
[----:B------:R-:W-:-:S04]  /*0310*/  UIADD3 UR4, UPT, UPT, UR4, 0x1, URZ ;  /* 0x0000000104047890 */ /* 0x000fc8000fffe0ff */
[----:B------:R-:W-:Y:S01]  /*0320*/  UISETP.NE.AND UP0, UPT, UR4, URZ, UPT ;  /* 0x000000ff0400728c */ /* 0x000fe2000bf05270 */
[----:B------:R-:W-:Y:S02]  /*0330*/  IMAD R5, R12, 0x8, R5 ;  /* 0x000000080c057824 */ /* 0x000fe400078e0205 */
[----:B------:R-:W-:Y:S02]  /*0340*/  VIADD R7, R7, 0x8 ;  /* 0x0000000807077836 */ /* 0x000fe40000000000 */
[----:B------:R-:W-:Y:S02]  /*0350*/  VIADD R2, R2, 0x8 ;  /* 0x0000000802027836 */ /* 0x000fe40000000000 */
[----:B------:R-:W-:Y:S01]  /*0360*/  VIADD R31, R31, 0x8 ;  /* 0x000000081f1f7836 */ /* 0x000fe20000000000 */
[----:B--2---:R-:W-:Y:S04]  /*0370*/  STS.U8 [R9], R16 ;  /* 0x0000001009007388 */ /* 0x004fe80000000000 */
[----:B---3--:R-:W-:Y:S01]  /*0380*/  STS.U8 [R8], R11 ;  /* 0x0000000b08007388 */ /* 0x008fe20000000000 */
[----:B------:R-:W-:Y:S06]  /*0390*/  BAR.SYNC.DEFER_BLOCKING 0x0 ;  /* 0x0000000000007b1d */ /* 0x000fec0000010000 */
[----:B------:R-:W0:Y:S04]  /*03a0*/  LDS.U8 R30, [R4+UR6] ;  /* 0x00000006041e7984 */ /* 0x000e280008000000 */
[----:B------:R-:W1:Y:S04]  /*03b0*/  LDS.U8 R28, [R4+UR6+0x2] ;  /* 0x00000206041c7984 */ /* 0x000e680008000000 */
[----:B------:R-:W2:Y:S04]  /*03c0*/  LDS.U8 R23, [R4+UR6+0x3] ;  /* 0x0000030604177984 */ /* 0x000ea80008000000 */
[----:B------:R-:W3:Y:S04]  /*03d0*/  LDS.U8 R29, [R4+UR6+0x1] ;  /* 0x00000106041d7984 */ /* 0x000ee80008000000 */
[----:B------:R-:W4:Y:S04]  /*03e0*/  LDS.U8 R18, [R6] ;  /* 0x0000000006127984 */ /* 0x000f280000000000 */
[----:B------:R-:W5:Y:S04]  /*03f0*/  LDS.U8 R17, [R6+0x10] ;  /* 0x0000100006117984 */ /* 0x000f680000000000 */
[----:B------:R-:W5:Y:S04]  /*0400*/  LDS.U8 R20, [R6+0x30] ;  /* 0x0000300006147984 */ /* 0x000f680000000000 */
[----:B------:R-:W5:Y:S04]  /*0410*/  LDS.U8 R22, [R6+0x20] ;  /* 0x0000200006167984 */ /* 0x000f680000000000 */
[----:B------:R-:W5:Y:S04]  /*0420*/  LDS.U8 R21, [R4+UR6+0x4] ;  /* 0x0000040604157984 */ /* 0x000f680008000000 */
[----:B------:R-:W5:Y:S01]  /*0430*/  LDS.U8 R19, [R4+UR6+0x5] ;  /* 0x0000050604137984 */ /* 0x000f620008000000 */
[----:B0-----:R-:W-:-:S03]  /*0440*/  LEA.HI R11, R30, 0xfffffff8, RZ, 0x1c ;  /* 0xfffffff81e0b7811 */ /* 0x001fc600078fe0ff */
[----:B------:R-:W-:Y:S01]  /*0450*/  LDS.U8 R15, [R4+UR6+0x6] ;  /* 0x00000606040f7984 */ /* 0x000fe20008000000 */
[----:B-1----:R-:W-:Y:S02]  /*0460*/  LEA.HI R14, R28, 0xfffffff8, RZ, 0x1c ;  /* 0xfffffff81c0e7811 */ /* 0x002fe400078fe0ff */
[----:B------:R-:W-:Y:S02]  /*0470*/  LOP3.LUT R24, R11, 0xffff, RZ, 0xc0, !PT ;  /* 0x0000ffff0b187812 */ /* 0x000fe400078ec0ff */
[----:B--2---:R-:W-:Y:S01]  /*0480*/  LEA.HI R16, R23, 0xfffffff8, RZ, 0x1c ;  /* 0xfffffff817107811 */ /* 0x004fe200078fe0ff */
[----:B------:R-:W0:Y:S01]  /*0490*/  LDS.U8 R11, [R4+UR6+0x7] ;  /* 0x00000706040b7984 */ /* 0x000e220008000000 */
[----:B------:R-:W-:Y:S02]  /*04a0*/  LOP3.LUT R14, R14, 0xffff, RZ, 0xc0, !PT ;  /* 0x0000ffff0e0e7812 */ /* 0x000fe400078ec0ff */
[----:B---3--:R-:W-:Y:S02]  /*04b0*/  LEA.HI R13, R29, 0xfffffff8, RZ, 0x1c ;  /* 0xfffffff81d0d7811 */ /* 0x008fe400078fe0ff */
[----:B------:R-:W-:-:S02]  /*04c0*/  LOP3.LUT R27, R16, 0xffff, RZ, 0xc0, !PT ;  /* 0x0000ffff101b7812 */ /* 0x000fc400078ec0ff */
[----:B------:R-:W-:Y:S01]  /*04d0*/  LOP3.LUT R13, R13, 0xffff, RZ, 0xc0, !PT ;  /* 0x0000ffff0d0d7812 */ /* 0x000fe200078ec0ff */
[----:B------:R-:W-:Y:S01]  /*04e0*/  LDS.U8 R16, [R6+0x50] ;  /* 0x0000500006107984 */ /* 0x000fe20000000000 */
[----:B------:R-:W-:Y:S02]  /*04f0*/  PRMT R27, R27, 0x3340, R14 ;  /* 0x000033401b1b7816 */ /* 0x000fe4000000000e */
[----:B------:R-:W-:Y:S01]  /*0500*/  PRMT R24, R13, 0x3340, R24 ;  /* 0x000033400d187816 */ /* 0x000fe20000000018 */
[----:B------:R-:W1:Y:S01]  /*0510*/  LDS.U8 R14, [R6+0x40] ;  /* 0x00004000060e7984 */ /* 0x000e620000000000 */
[----:B----4-:R-:W-:Y:S02]  /*0520*/  LEA.HI R13, R18, 0xfffffff8, RZ, 0x1c ;  /* 0xfffffff8120d7811 */ /* 0x010fe400078fe0ff */
[----:B-----5:R-:W-:Y:S02]  /*0530*/  LEA.HI R25, R17, 0xfffffff8, RZ, 0x1c ;  /* 0xfffffff811197811 */ /* 0x020fe400078fe0ff */
[----:B------:R-:W-:-:S02]  /*0540*/  LEA.HI R32, R20, 0xfffffff8, RZ, 0x1c ;  /* 0xfffffff814207811 */ /* 0x000fc400078fe0ff */
[----:B------:R-:W-:Y:S02]  /*0550*/  LOP3.LUT R13, R13, 0xffff, RZ, 0xc0, !PT ;  /* 0x0000ffff0d0d7812 */ /* 0x000fe400078ec0ff */
[----:B------:R-:W-:Y:S02]  /*0560*/  LOP3.LUT R34, R25, 0xffff, RZ, 0xc0, !PT ;  /* 0x0000ffff19227812 */ /* 0x000fe400078ec0ff */
[----:B------:R-:W-:Y:S02]  /*0570*/  LOP3.LUT R33, R32, 0xffff, RZ, 0xc0, !PT ;  /* 0x0000ffff20217812 */ /* 0x000fe400078ec0ff */
[----:B------:R-:W-:Y:S02]  /*0580*/  PRMT R25, R34, 0x3340, R13 ;  /* 0x0000334022197816 */ /* 0x000fe4000000000d */
[----:B------:R-:W-:Y:S01]  /*0590*/  LOP3.LUT R32, R23, 0xf, RZ, 0xc0, !PT ;  /* 0x0000000f17207812 */ /* 0x000fe200078ec0ff */
[----:B------:R-:W2:Y:S01]  /*05a0*/  LDS.U8 R13, [R6+0x60] ;  /* 0x00006000060d7984 */ /* 0x000ea20000000000 */
[----:B------:R-:W-:-:S03]  /*05b0*/  LOP3.LUT R30, R30, 0xf, RZ, 0xc0, !PT ;  /* 0x0000000f1e1e7812 */ /* 0x000fc600078ec0ff */
[----:B------:R-:W3:Y:S01]  /*05c0*/  LDS.U8 R23, [R6+0x70] ;  /* 0x0000700006177984 */ /* 0x000ee20000000000 */
[----:B------:R-:W-:Y:S02]  /*05d0*/  LEA.HI R26, R22, 0xfffffff8, RZ, 0x1c ;  /* 0xfffffff8161a7811 */ /* 0x000fe400078fe0ff */
[----:B------:R-:W-:Y:S02]  /*05e0*/  LOP3.LUT R29, R29, 0xf, RZ, 0xc0, !PT ;  /* 0x0000000f1d1d7812 */ /* 0x000fe400078ec0ff */
[----:B------:R-:W-:Y:S01]  /*05f0*/  LOP3.LUT R28, R28, 0xf, RZ, 0xc0, !PT ;  /* 0x0000000f1c1c7812 */ /* 0x000fe200078ec0ff */
[----:B------:R-:W-:Y:S01]  /*0600*/  VIADD R30, R30, 0xfffffff8 ;  /* 0xfffffff81e1e7836 */ /* 0x000fe20000000000 */
[----:B------:R-:W-:Y:S01]  /*0610*/  LOP3.LUT R26, R26, 0xffff, RZ, 0xc0, !PT ;  /* 0x0000ffff1a1a7812 */ /* 0x000fe200078ec0ff */
[----:B------:R-:W-:Y:S02]  /*0620*/  VIADD R29, R29, 0xfffffff8 ;  /* 0xfffffff81d1d7836 */ /* 0x000fe40000000000 */
[----:B------:R-:W-:-:S02]  /*0630*/  VIADD R28, R28, 0xfffffff8 ;  /* 0xfffffff81c1c7836 */ /* 0x000fc40000000000 */
[----:B------:R-:W-:Y:S01]  /*0640*/  VIADD R32, R32, 0xfffffff8 ;  /* 0xfffffff820207836 */ /* 0x000fe20000000000 */
[----:B------:R-:W-:Y:S02]  /*0650*/  PRMT R26, R33, 0x3340, R26 ;  /* 0x00003340211a7816 */ /* 0x000fe4000000001a */
[----:B------:R-:W-:Y:S02]  /*0660*/  LOP3.LUT R33, R30, 0xffff, RZ, 0xc0, !PT ;  /* 0x0000ffff1e217812 */ /* 0x000fe400078ec0ff */
[----:B------:R-:W-:Y:S02]  /*0670*/  LOP3.LUT R30, R29, 0xffff, RZ, 0xc0, !PT ;  /* 0x0000ffff1d1e7812 */ /* 0x000fe400078ec0ff */
[----:B------:R-:W-:Y:S02]  /*0680*/  LOP3.LUT R29, R28, 0xffff, RZ, 0xc0, !PT ;  /* 0x0000ffff1c1d7812 */ /* 0x000fe400078ec0ff */
[----:B------:R-:W-:Y:S02]  /*0690*/  LOP3.LUT R32, R32, 0xffff, RZ, 0xc0, !PT ;  /* 0x0000ffff20207812 */ /* 0x000fe400078ec0ff */
[----:B------:R-:W-:-:S02]  /*06a0*/  PRMT R24, R27, 0x5410, R24 ;  /* 0x000054101b187816 */ /* 0x000fc40000000018 */
[----:B------:R-:W-:Y:S02]  /*06b0*/  PRMT R27, R29, 0x3340, R32 ;  /* 0x000033401d1b7816 */ /* 0x000fe40000000020 */
[----:B------:R-:W-:Y:S02]  /*06c0*/  PRMT R25, R26, 0x5410, R25 ;  /* 0x000054101a197816 */ /* 0x000fe40000000019 */
[----:B------:R-:W-:Y:S02]  /*06d0*/  LEA.HI R26, R21, 0xfffffff8, RZ, 0x1c ;  /* 0xfffffff8151a7811 */ /* 0x000fe400078fe0ff */
[----:B------:R-:W-:Y:S02]  /*06e0*/  LEA.HI R29, R19, 0xfffffff8, RZ, 0x1c ;  /* 0xfffffff8131d7811 */ /* 0x000fe400078fe0ff */
[----:B------:R-:W-:Y:S02]  /*06f0*/  PRMT R28, R33, 0x3340, R30 ;  /* 0x00003340211c7816 */ /* 0x000fe4000000001e */
[----:B0-----:R-:W-:-:S02]  /*0700*/  LEA.HI R32, R11, 0xfffffff8, RZ, 0x1c ;  /* 0xfffffff80b207811 */ /* 0x001fc400078fe0ff */
[----:B------:R-:W-:Y:S02]  /*0710*/  LEA.HI R30, R15, 0xfffffff8, RZ, 0x1c ;  /* 0xfffffff80f1e7811 */ /* 0x000fe400078fe0ff */
[----:B------:R-:W-:Y:S02]  /*0720*/  LOP3.LUT R26, R26, 0xffff, RZ, 0xc0, !PT ;  /* 0x0000ffff1a1a7812 */ /* 0x000fe400078ec0ff */
[----:B------:R-:W-:Y:S02]  /*0730*/  LOP3.LUT R29, R29, 0xffff, RZ, 0xc0, !PT ;  /* 0x0000ffff1d1d7812 */ /* 0x000fe400078ec0ff */
[----:B------:R-:W-:Y:S02]  /*0740*/  LOP3.LUT R33, R32, 0xffff, RZ, 0xc0, !PT ;  /* 0x0000ffff20217812 */ /* 0x000fe400078ec0ff */
[----:B------:R-:W-:Y:S02]  /*0750*/  LOP3.LUT R30, R30, 0xffff, RZ, 0xc0, !PT ;  /* 0x0000ffff1e1e7812 */ /* 0x000fe400078ec0ff */
[----:B------:R-:W-:-:S02]  /*0760*/  PRMT R32, R29, 0x3340, R26 ;  /* 0x000033401d207816 */ /* 0x000fc4000000001a */
[----:B-1----:R-:W-:Y:S02]  /*0770*/  LEA.HI R26, R14, 0xfffffff8, RZ, 0x1c ;  /* 0xfffffff80e1a7811 */ /* 0x002fe400078fe0ff */
[----:B------:R-:W-:Y:S02]  /*0780*/  LEA.HI R29, R16, 0xfffffff8, RZ, 0x1c ;  /* 0xfffffff8101d7811 */ /* 0x000fe400078fe0ff */
[----:B------:R-:W-:Y:S02]  /*0790*/  PRMT R33, R33, 0x3340, R30 ;  /* 0x0000334021217816 */ /* 0x000fe4000000001e */
[----:B------:R-:W-:Y:S02]  /*07a0*/  LOP3.LUT R30, R26, 0xffff, RZ, 0xc0, !PT ;  /* 0x0000ffff1a1e7812 */ /* 0x000fe400078ec0ff */
[----:B------:R-:W-:Y:S02]  /*07b0*/  LOP3.LUT R29, R29, 0xffff, RZ, 0xc0, !PT ;  /* 0x0000ffff1d1d7812 */ /* 0x000fe400078ec0ff */
[----:B------:R-:W-:-:S02]  /*07c0*/  PRMT R26, R28, 0x5410, R27 ;  /* 0x000054101c1a7816 */ /* 0x000fc4000000001b */
[----:B------:R-:W-:Y:S02]  /*07d0*/  PRMT R27, R33, 0x5410, R32 ;  /* 0x00005410211b7816 */ /* 0x000fe40000000020 */
[----:B------:R-:W-:Y:S02]  /*07e0*/  PRMT R28, R29, 0x3340, R30 ;  /* 0x000033401d1c7816 */ /* 0x000fe4000000001e */
[----:B------:R-:W-:Y:S02]  /*07f0*/  LOP3.LUT R18, R18, 0xf, RZ, 0xc0, !PT ;  /* 0x0000000f12127812 */ /* 0x000fe400078ec0ff */
[----:B------:R-:W-:Y:S02]  /*0800*/  LOP3.LUT R29, R17, 0xf, RZ, 0xc0, !PT ;  /* 0x0000000f111d7812 */ /* 0x000fe400078ec0ff */
[----:B------:R-:W-:Y:S02]  /*0810*/  LOP3.LUT R32, R20, 0xf, RZ, 0xc0, !PT ;  /* 0x0000000f14207812 */ /* 0x000fe400078ec0ff */
[----:B--2---:R-:W-:-:S02]  /*0820*/  LEA.HI R35, R13, 0xfffffff8, RZ, 0x1c ;  /* 0xfffffff80d237811 */ /* 0x004fc400078fe0ff */
[----:B---3--:R-:W-:Y:S02]  /*0830*/  LEA.HI R17, R23, 0xfffffff8, RZ, 0x1c ;  /* 0xfffffff817117811 */ /* 0x008fe400078fe0ff */
[----:B------:R-:W-:Y:S01]  /*0840*/  LOP3.LUT R30, R22, 0xf, RZ, 0xc0, !PT ;  /* 0x0000000f161e7812 */ /* 0x000fe200078ec0ff */
[----:B------:R-:W-:Y:S01]  /*0850*/  VIADD R18, R18, 0xfffffff8 ;  /* 0xfffffff812127836 */ /* 0x000fe20000000000 */
[----:B------:R-:W-:Y:S01]  /*0860*/  LOP3.LUT R33, R21, 0xf, RZ, 0xc0, !PT ;  /* 0x0000000f15217812 */ /* 0x000fe200078ec0ff */
[----:B------:R-:W-:Y:S01]  /*0870*/  VIADD R22, R29, 0xfffffff8 ;  /* 0xfffffff81d167836 */ /* 0x000fe20000000000 */
[----:B------:R-:W-:Y:S01]  /*0880*/  LOP3.LUT R15, R15, 0xf, RZ, 0xc0, !PT ;  /* 0x0000000f0f0f7812 */ /* 0x000fe200078ec0ff */
[----:B------:R-:W-:Y:S01]  /*0890*/  VIADD R21, R32, 0xfffffff8 ;  /* 0xfffffff820157836 */ /* 0x000fe20000000000 */
[----:B------:R-:W-:Y:S02]  /*08a0*/  LOP3.LUT R29, R35, 0xffff, RZ, 0xc0, !PT ;  /* 0x0000ffff231d7812 */ /* 0x000fe400078ec0ff */
[----:B------:R-:W-:-:S02]  /*08b0*/  LOP3.LUT R32, R17, 0xffff, RZ, 0xc0, !PT ;  /* 0x0000ffff11207812 */ /* 0x000fc400078ec0ff */
[----:B------:R-:W-:Y:S01]  /*08c0*/  LOP3.LUT R11, R11, 0xf, RZ, 0xc0, !PT ;  /* 0x0000000f0b0b7812 */ /* 0x000fe200078ec0ff */
[----:B------:R-:W-:Y:S01]  /*08d0*/  VIADD R20, R30, 0xfffffff8 ;  /* 0xfffffff81e147836 */ /* 0x000fe20000000000 */
[----:B------:R-:W-:Y:S02]  /*08e0*/  LOP3.LUT R14, R14, 0xf, RZ, 0xc0, !PT ;  /* 0x0000000f0e0e7812 */ /* 0x000fe400078ec0ff */
[----:B------:R-:W-:Y:S01]  /*08f0*/  LOP3.LUT R34, R19, 0xf, RZ, 0xc0, !PT ;  /* 0x0000000f13227812 */ /* 0x000fe200078ec0ff */
[----:B------:R-:W-:Y:S01]  /*0900*/  VIADD R19, R33, 0xfffffff8 ;  /* 0xfffffff821137836 */ /* 0x000fe20000000000 */
[----:B------:R-:W-:Y:S02]  /*0910*/  LOP3.LUT R16, R16, 0xf, RZ, 0xc0, !PT ;  /* 0x0000000f10107812 */ /* 0x000fe400078ec0ff */
[----:B------:R-:W-:Y:S02]  /*0920*/  LOP3.LUT R13, R13, 0xf, RZ, 0xc0, !PT ;  /* 0x0000000f0d0d7812 */ /* 0x000fe400078ec0ff */
[----:B------:R-:W-:Y:S01]  /*0930*/  LOP3.LUT R23, R23, 0xf, RZ, 0xc0, !PT ;  /* 0x0000000f17177812 */ /* 0x000fe200078ec0ff */
[----:B------:R-:W-:Y:S01]  /*0940*/  VIADD R15, R15, 0xfffffff8 ;  /* 0xfffffff80f0f7836 */ /* 0x000fe20000000000 */
[----:B------:R-:W-:Y:S01]  /*0950*/  LOP3.LUT R33, R18, 0xffff, RZ, 0xc0, !PT ;  /* 0x0000ffff12217812 */ /* 0x000fe200078ec0ff */
[----:B------:R-:W-:Y:S01]  /*0960*/  VIADD R11, R11, 0xfffffff8 ;  /* 0xfffffff80b0b7836 */ /* 0x000fe20000000000 */
[----:B------:R-:W-:-:S02]  /*0970*/  LOP3.LUT R22, R22, 0xffff, RZ, 0xc0, !PT ;  /* 0x0000ffff16167812 */ /* 0x000fc400078ec0ff */
[----:B------:R-:W-:Y:S01]  /*0980*/  PRMT R29, R32, 0x3340, R29 ;  /* 0x00003340201d7816 */ /* 0x000fe2000000001d */
[----:B------:R-:W-:Y:S01]  /*0990*/  VIADD R14, R14, 0xfffffff8 ;  /* 0xfffffff80e0e7836 */ /* 0x000fe20000000000 */
[----:B------:R-:W-:Y:S01]  /*09a0*/  LOP3.LUT R18, R20, 0xffff, RZ, 0xc0, !PT ;  /* 0x0000ffff14127812 */ /* 0x000fe200078ec0ff */
[----:B------:R-:W-:Y:S01]  /*09b0*/  VIADD R30, R34, 0xfffffff8 ;  /* 0xfffffff8221e7836 */ /* 0x000fe20000000000 */
[----:B------:R-:W-:Y:S01]  /*09c0*/  LOP3.LUT R17, R21, 0xffff, RZ, 0xc0, !PT ;  /* 0x0000ffff15117812 */ /* 0x000fe200078ec0ff */
[----:B------:R-:W-:Y:S01]  /*09d0*/  VIADD R16, R16, 0xfffffff8 ;  /* 0xfffffff810107836 */ /* 0x000fe20000000000 */
[----:B------:R-:W-:Y:S01]  /*09e0*/  PRMT R20, R33, 0x3340, R22 ;  /* 0x0000334021147816 */ /* 0x000fe20000000016 */
[----:B------:R-:W-:Y:S01]  /*09f0*/  VIADD R13, R13, 0xfffffff8 ;  /* 0xfffffff80d0d7836 */ /* 0x000fe20000000000 */
[----:B------:R-:W-:Y:S01]  /*0a00*/  PRMT R28, R29, 0x5410, R28 ;  /* 0x000054101d1c7816 */ /* 0x000fe2000000001c */
[----:B------:R-:W-:Y:S01]  /*0a10*/  VIADD R23, R23, 0xfffffff8 ;  /* 0xfffffff817177836 */ /* 0x000fe20000000000 */
[----:B------:R-:W-:-:S02]  /*0a20*/  LOP3.LUT R22, R15, 0xffff, RZ, 0xc0, !PT ;  /* 0x0000ffff0f167812 */ /* 0x000fc400078ec0ff */
[----:B------:R-:W-:Y:S02]  /*0a30*/  LOP3.LUT R15, R11, 0xffff, RZ, 0xc0, !PT ;  /* 0x0000ffff0b0f7812 */ /* 0x000fe400078ec0ff */
[----:B------:R-:W-:Y:S01]  /*0a40*/  LOP3.LUT R11, R14, 0xffff, RZ, 0xc0, !PT ;  /* 0x0000ffff0e0b7812 */ /* 0x000fe200078ec0ff */
[----:B------:R-:W-:Y:S01]  /*0a50*/  IDP.4A.S8.S8 R27, R28, R27, R10 ;  /* 0x0000001b1c1b7226 */ /* 0x000fe2000000060a */
[----:B------:R-:W-:Y:S02]  /*0a60*/  LOP3.LUT R19, R19, 0xffff, RZ, 0xc0, !PT ;  /* 0x0000ffff13137812 */ /* 0x000fe400078ec0ff */
[----:B------:R-:W-:Y:S02]  /*0a70*/  LOP3.LUT R30, R30, 0xffff, RZ, 0xc0, !PT ;  /* 0x0000ffff1e1e7812 */ /* 0x000fe400078ec0ff */
[----:B------:R-:W-:Y:S02]  /*0a80*/  PRMT R17, R18, 0x3340, R17 ;  /* 0x0000334012117816 */ /* 0x000fe40000000011 */
[----:B------:R-:W-:-:S02]  /*0a90*/  LOP3.LUT R16, R16, 0xffff, RZ, 0xc0, !PT ;  /* 0x0000ffff10107812 */ /* 0x000fc400078ec0ff */
[----:B------:R-:W-:Y:S02]  /*0aa0*/  LOP3.LUT R14, R13, 0xffff, RZ, 0xc0, !PT ;  /* 0x0000ffff0d0e7812 */ /* 0x000fe400078ec0ff */
[----:B------:R-:W-:Y:S01]  /*0ab0*/  LOP3.LUT R23, R23, 0xffff, RZ, 0xc0, !PT ;  /* 0x0000ffff17177812 */ /* 0x000fe200078ec0ff */
[----:B------:R-:W-:Y:S01]  /*0ac0*/  IDP.4A.S8.S8 R25, R25, R24, R27 ;  /* 0x0000001819197226 */ /* 0x000fe2000000061b */
[----:B------:R-:W-:Y:S02]  /*0ad0*/  PRMT R18, R19, 0x3340, R30 ;  /* 0x0000334013127816 */ /* 0x000fe4000000001e */
[----:B------:R-:W-:Y:S02]  /*0ae0*/  PRMT R15, R22, 0x3340, R15 ;  /* 0x00003340160f7816 */ /* 0x000fe4000000000f */
[----:B------:R-:W-:Y:S02]  /*0af0*/  PRMT R11, R11, 0x3340, R16 ;  /* 0x000033400b0b7816 */ /* 0x000fe40000000010 */
[----:B------:R-:W-:-:S02]  /*0b00*/  PRMT R14, R14, 0x3340, R23 ;  /* 0x000033400e0e7816 */ /* 0x000fc40000000017 */
[----:B------:R-:W-:Y:S02]  /*0b10*/  PRMT R17, R20, 0x5410, R17 ;  /* 0x0000541014117816 */ /* 0x000fe40000000011 */
[----:B------:R-:W-:Y:S02]  /*0b20*/  PRMT R15, R18, 0x5410, R15 ;  /* 0x00005410120f7816 */ /* 0x000fe4000000000f */
[----:B------:R-:W-:Y:S01]  /*0b30*/  PRMT R14, R11, 0x5410, R14 ;  /* 0x000054100b0e7816 */ /* 0x000fe2000000000e */
[----:B------:R-:W-:-:S04]  /*0b40*/  IDP.4A.S8.S8 R17, R17, R26, R25 ;  /* 0x0000001a11117226 */ /* 0x000fc80000000619 */
[----:B------:R-:W-:Y:S01]  /*0b50*/  IDP.4A.S8.S8 R10, R14, R15, R17 ;  /* 0x0000000f0e0a7226 */ /* 0x000fe20000000611 */
[----:B------:R-:W-:Y:S06]  /*0b60*/  BAR.SYNC.DEFER_BLOCKING 0x0 ;  /* 0x0000000000007b1d */ /* 0x000fec0000010000 */
[----:B------:R-:W-:Y:S05]  /*0b70*/  BRA.U UP0, `(.L_x_20) ;  /* 0xfffffff500ac7547 */ /* 0x000fea000b83ffff */
[----:B------:R-:W-:-:S07]  /*0b80*/  I2FP.F32.S32 R10, R10 ;  /* 0x0000000a000a7245 */ /* 0x000fce0000201400 */
.L_x_19:
[----:B------:R-:W0:Y:S02]  /*0b90*/  LDCU.64 UR4, c[0x0][0x398] ;  /* 0x00007300ff0477ac */ /* 0x000e240008000a00 */
[----:B0-----:R-:W-:-:S04]  /*0ba0*/  ISETP.GE.AND P0, PT, R3, UR5, PT ;  /* 0x0000000503007c0c */ /* 0x001fc8000bf06270 */
[----:B------:R-:W-:-:S13]  /*0bb0*/  ISETP.GE.OR P0, PT, R0, UR4, P0 ;  /* 0x0000000400007c0c */ /* 0x000fda0008706670 */
[----:B------:R-:W-:Y:S05]  /*0bc0*/  @P0 EXIT ;  /* 0x000000000000094d */ /* 0x000fea0003800000 */
[----:B------:R-:W0:Y:S01]  /*0bd0*/  LDCU UR4, c[0x0][0x3a4] ;  /* 0x00007480ff0477ac */ /* 0x000e220008000800 */
[----:B------:R-:W1:Y:S01]  /*0be0*/  LDC.64 R4, c[0x0][0x390] ;  /* 0x0000e400ff047b82 */ /* 0x000e620000000a00 */
[----:B------:R-:W-:Y:S01]  /*0bf0*/  IMAD R3, R0, UR5, R3 ;  /* 0x0000000500037c24 */ /* 0x000fe2000f8e0203 */
[----:B------:R-:W2:Y:S01]  /*0c00*/  LDCU.64 UR6, c[0x0][0x3a8] ;  /* 0x00007500ff0677ac */ /* 0x000ea20008000a00 */
[----:B0-----:R-:W-:-:S04]  /*0c10*/  FMUL R10, R10, UR4 ;  /* 0x000000040a0a7c20 */ /* 0x001fc80008400000 */
[----:B--2---:R-:W-:Y:S01]  /*0c20*/  FMUL R10, R10, UR6 ;  /* 0x000000060a0a7c20 */ /* 0x004fe20008400000 */
[----:B-1----:R-:W-:-:S04]  /*0c30*/  IMAD.WIDE R2, R3, 0x4, R4 ;  /* 0x0000000403027825 */ /* 0x002fc800078e0204 */
[----:B------:R-:W-:-:S04]  /*0c40*/  FMUL R10, R10, UR7 ;  /* 0x000000070a0a7c20 */ /* 0x000fc80008400000 */
[----:B------:R-:W0:Y:S02]  /*0c50*/  F2I.TRUNC.NTZ R7, R10 ;  /* 0x0000000a00077305 */ /* 0x000e24000020f100 */
[----:B0-----:R-:W-:Y:S01]  /*0c60*/  STG.E desc[UR10][R2.64], R7 ;  /* 0x0000000702007986 */ /* 0x001fe2000c10190a */
[----:B------:R-:W-:Y:S05]  /*0c70*/  EXIT ;  /* 0x000000000000794d */ /* 0x000fea0003800000 */
.L_x_21:
        /* <DEDUP_REMOVED lines=16> */
.L_x_30:


//--------------------- .text._Z18int8_matmul_kernelPKaS0_Piiiifff --------------------------
	.section	.text._Z18int8_matmul_kernelPKaS0_Piiiifff,"ax",@progbits
	.align	128
        .global         _Z18int8_matmul_kernelPKaS0_Piiiifff
        .type           _Z18int8_matmul_kernelPKaS0_Piiiifff,@function
        .size           _Z18int8_matmul_kernelPKaS0_Piiiifff,(.L_x_31 - _Z18int8_matmul_kernelPKaS0_Piiiifff)
        .other          _Z18int8_matmul_kernelPKaS0_Piiiifff,@"STO_CUDA_ENTRY STV_DEFAULT"
_Z18int8_matmul_kernelPKaS0_Piiiifff:
.text._Z18int8_matmul_kernelPKaS0_Piiiifff:
        /* <DEDUP_REMOVED lines=33> */
.L_x_23:
        /* <DEDUP_REMOVED lines=85> */
.L_x_22:
        /* <DEDUP_REMOVED lines=11> */
[----:B------:R-:W-:-:S06]  /*0810*/  FMUL R15, R15, UR7 ;  /* 0x000000070f0f7c20 */ /* 0x000fcc0008400000 */
[----:B------:R-:W0:Y:S02]  /*0820*/  F2I.TRUNC.NTZ R15, R15 ;  /* 0x0000000f000f7305 */ /* 0x000e24000020f100 */
[----:B0-----:R-:W-:Y:S01]  /*0830*/  STG.E desc[UR8][R2.64], R15 ;  /* 0x0000000f02007986 */ /* 0x001fe2000c101908 */
[----:B------:R-:W-:Y:S05]  /*0840*/  EXIT ;  /* 0x000000000000794d */ /* 0x000fea0003800000 */
.L_x_24:
        /* <DEDUP_REMOVED lines=11> */
.L_x_31:


//--------------------- .nv.shared._Z34fused_int8_matmul_bias_relu_kernelPKaS0_PKfPfiiifff --------------------------
	.section	.nv.shared._Z34fused_int8_matmul_bias_relu_kernelPKaS0_PKfPfiiifff,"aw",@nobits
	.sectionflags	@""
.nv.shared._Z34fused_int8_matmul_bias_relu_kernelPKaS0_PKfPfiiifff:
	.zero		1536


//--------------------- .nv.shared.reserved.0     --------------------------
	.section	.nv.shared.reserved.0,"aw",@nobits
	.weak		__nv_reservedSMEM_offset_0_alias
	.size		__nv_reservedSMEM_offset_0_alias, 0, 64
	.other		__nv_reservedSMEM_offset_0_alias,@"STO_CUDA_RESERVED_SHARED STV_DEFAULT"
__nv_reservedSMEM_offset_0_alias:
	.zero		0
	.zero		64


//--------------------- .nv.shared._Z18int4_matmul_kernelPKhS0_Piiiifff --------------------------
	.section	.nv.shared._Z18int4_matmul_kernelPKhS0_Piiiifff,"aw",@nobits
	.sectionflags	@""
.nv.shared._Z18int4_matmul_kernelPKhS0_Piiiifff:
	.zero		1280


//--------------------- .nv.shared._Z18int8_matmul_kernelPKaS0_Piiiifff --------------------------
	.section	.nv.shared._Z18int8_matmul_kernelPKaS0_Piiiifff,"aw",@nobits
	.sectionflags	@""
.nv.shared._Z18int8_matmul_kernelPKaS0_Piiiifff:
	.zero		1536


//--------------------- .nv.constant0._Z34fused_int8_matmul_bias_relu_kernelPKaS0_PKfPfiiifff --------------------------
	.section	.nv.constant0._Z34fused_int8_matmul_bias_relu_kernelPKaS0_PKfPfiiifff,"a",@progbits
	.sectionflags	@""
	.align	4
.nv.constant0._Z34fused_int8_matmul_bias_relu_kernelPKaS0_PKfPfiiifff:
	.zero		952


//--------------------- .nv.constant0._Z15quantize_kernelPKfPaiff --------------------------
	.section	.nv.constant0._Z15quantize_kernelPKfPaiff,"a",@progbits
	.sectionflags	@""
	.align	4
.nv.constant0._Z15quantize_kernelPKfPaiff:
	.zero		924


//--------------------- .nv.constant0._Z22dequantize_fp32_kernelPKaPfiff --------------------------
	.section	.nv.constant0._Z22dequantize_fp32_kernelPKaPfiff,"a",@progbits
	.sectionflags	@""
	.align	4
.nv.constant0._Z22dequantize_fp32_kernelPKaPfiff:
	.zero		924


//--------------------- .nv.constant0._Z17dequantize_kernelPKaP6__halfiff --------------------------
	.section	.nv.constant0._Z17dequantize_kernelPKaP6__halfiff,"a",@progbits
	.sectionflags	@""
	.align	4
.nv.constant0._Z17dequantize_kernelPKaP6__halfiff:
	.zero		924


//--------------------- .nv.constant0._Z18int4_matmul_kernelPKhS0_Piiiifff --------------------------
	.section	.nv.constant0._Z18int4_matmul_kernelPKhS0_Piiiifff,"a",@progbits
	.sectionflags	@""
	.align	4
.nv.constant0._Z18int4_matmul_kernelPKhS0_Piiiifff:
	.zero		944


//--------------------- .nv.constant0._Z18int8_matmul_kernelPKaS0_Piiiifff --------------------------
	.section	.nv.constant0._Z18int8_matmul_kernelPKaS0_Piiiifff,"a",@progbits
	.sectionflags	@""
	.align	4
.nv.constant0._Z18int8_matmul_kernelPKaS0_Piiiifff:
	.zero		944


//--------------------- SYMBOLS --------------------------

	.type		.nv.reservedSmem.offset0,@object
	.size		.nv.reservedSmem.offset0,0x4
	.type		.nv.reservedSmem.cap,@object
	.size		.nv.reservedSmem.cap,0x4
